	.target	sm_90a

	.elftype	@"ET_EXEC"


//--------------------- .note.nv.tkinfo           --------------------------
	.section	.note.nv.tkinfo,"",@"SHT_NOTE"
	.sectionflags	@"SHF_NOTE_NV_TKINFO"
	.tkinfo
        /*0018*/ 	.word	0x00000002
        /*0030*/ 	.string	""
        /*0030*/ 	.string	"ptxas"
        /*0030*/ 	.string	"Cuda compilation tools, release 13.0, V13.0.88"
        /*0030*/ 	.string	"Build cuda_13.0.r13.0/compiler.36424714_0"
        /*0030*/ 	.string	"-arch sm_90a -m 64 "



//--------------------- .note.nv.cuinfo           --------------------------
	.section	.note.nv.cuinfo,"",@"SHT_NOTE"
	.sectionflags	@"SHF_NOTE_NV_CUINFO"
        /*0018*/ 	.short	0x0002
        /*001a*/ 	.short	0x005a
        /*001c*/ 	.short	0x0082
	.zero		2


//--------------------- .nv.info                  --------------------------
	.section	.nv.info,"",@"SHT_CUDA_INFO"
	.align	4


	//----- nvinfo : EIATTR_REGCOUNT
	.align		4
        /*0000*/ 	.byte	0x04, 0x2f
        /*0002*/ 	.short	(.L_12 - .L_11)
	.align		4
.L_11:
        /*0004*/ 	.word	index@(_ZN7cutlass13device_kernelINS_4gemm6kernel13GemmUniversalIN4cute5tupleIJiiiiEEENS1_10collective13CollectiveMmaINS1_37MainloopSm90TmaGmmaWarpSpecializedFP8ILi5ENS5_IJNS4_1CILi1EEESB_SB_EEENS1_32KernelTmaWarpSpecializedPingpongEEENS5_IJNSA_ILi64EEENSA_ILi256EEENSA_ILi128EEEEEENS_12float_e5m2_tENS5_IJlSB_lEEESJ_SK_NS4_8TiledMMAINS4_8MMA_AtomIJNS4_4SM904GMMA31MMA_64x256x32_F32E5M2E5M2_SS_TNILNSO_7ScaleInE1ELSQ_1EEEEEENS4_6LayoutISC_NS5_IJNSA_ILi0EEESU_SU_EEEEENS5_IJNS4_10UnderscoreESX_SX_EEEEENS4_13SM90_TMA_LOADENS4_14ComposedLayoutINS4_7SwizzleILi3ELi4ELi3EEENS4_18smem_ptr_flag_bitsILi8EEENST_INS5_IJNSA_ILi8EEESH_EEENS5_IJSH_SB_EEEEEEEvNS4_8identityES10_S1A_vS1B_EENS_8epilogue10collective6detail29Sm90TmaWarpSpecializedAdapterINS1E_15DefaultEpilogueISJ_SK_SK_NS1D_6thread17LinearCombinationISJ_Li1EffLNS1I_9ScaleType4KindE0ELNS_15FloatRoundStyleE2ESJ_EENS1_15EpilogueDefaultEEEEEvvEEEEvNT_6ParamsE)
        /*0008*/ 	.word	0x000000a8


	//----- nvinfo : EIATTR_FRAME_SIZE
	.align		4
.L_12:
        /*000c*/ 	.byte	0x04, 0x11
        /*000e*/ 	.short	(.L_14 - .L_13)
	.align		4
.L_13:
        /*0010*/ 	.word	index@(_ZN7cutlass13device_kernelINS_4gemm6kernel13GemmUniversalIN4cute5tupleIJiiiiEEENS1_10collective13CollectiveMmaINS1_37MainloopSm90TmaGmmaWarpSpecializedFP8ILi5ENS5_IJNS4_1CILi1EEESB_SB_EEENS1_32KernelTmaWarpSpecializedPingpongEEENS5_IJNSA_ILi64EEENSA_ILi256EEENSA_ILi128EEEEEENS_12float_e5m2_tENS5_IJlSB_lEEESJ_SK_NS4_8TiledMMAINS4_8MMA_AtomIJNS4_4SM904GMMA31MMA_64x256x32_F32E5M2E5M2_SS_TNILNSO_7ScaleInE1ELSQ_1EEEEEENS4_6LayoutISC_NS5_IJNSA_ILi0EEESU_SU_EEEEENS5_IJNS4_10UnderscoreESX_SX_EEEEENS4_13SM90_TMA_LOADENS4_14ComposedLayoutINS4_7SwizzleILi3ELi4ELi3EEENS4_18smem_ptr_flag_bitsILi8EEENST_INS5_IJNSA_ILi8EEESH_EEENS5_IJSH_SB_EEEEEEEvNS4_8identityES10_S1A_vS1B_EENS_8epilogue10collective6detail29Sm90TmaWarpSpecializedAdapterINS1E_15DefaultEpilogueISJ_SK_SK_NS1D_6thread17LinearCombinationISJ_Li1EffLNS1I_9ScaleType4KindE0ELNS_15FloatRoundStyleE2ESJ_EENS1_15EpilogueDefaultEEEEEvvEEEEvNT_6ParamsE)
        /*0014*/ 	.word	0x00000108


	//----- nvinfo : EIATTR_MIN_STACK_SIZE
	.align		4
.L_14:
        /*0018*/ 	.byte	0x04, 0x12
        /*001a*/ 	.short	(.L_16 - .L_15)
	.align		4
.L_15:
        /*001c*/ 	.word	index@(_ZN7cutlass13device_kernelINS_4gemm6kernel13GemmUniversalIN4cute5tupleIJiiiiEEENS1_10collective13CollectiveMmaINS1_37MainloopSm90TmaGmmaWarpSpecializedFP8ILi5ENS5_IJNS4_1CILi1EEESB_SB_EEENS1_32KernelTmaWarpSpecializedPingpongEEENS5_IJNSA_ILi64EEENSA_ILi256EEENSA_ILi128EEEEEENS_12float_e5m2_tENS5_IJlSB_lEEESJ_SK_NS4_8TiledMMAINS4_8MMA_AtomIJNS4_4SM904GMMA31MMA_64x256x32_F32E5M2E5M2_SS_TNILNSO_7ScaleInE1ELSQ_1EEEEEENS4_6LayoutISC_NS5_IJNSA_ILi0EEESU_SU_EEEEENS5_IJNS4_10UnderscoreESX_SX_EEEEENS4_13SM90_TMA_LOADENS4_14ComposedLayoutINS4_7SwizzleILi3ELi4ELi3EEENS4_18smem_ptr_flag_bitsILi8EEENST_INS5_IJNSA_ILi8EEESH_EEENS5_IJSH_SB_EEEEEEEvNS4_8identityES10_S1A_vS1B_EENS_8epilogue10collective6detail29Sm90TmaWarpSpecializedAdapterINS1E_15DefaultEpilogueISJ_SK_SK_NS1D_6thread17LinearCombinationISJ_Li1EffLNS1I_9ScaleType4KindE0ELNS_15FloatRoundStyleE2ESJ_EENS1_15EpilogueDefaultEEEEEvvEEEEvNT_6ParamsE)
        /*0020*/ 	.word	0x00000108
.L_16:


//--------------------- .nv.compat                --------------------------
	.section	.nv.compat,"",@"SHT_CUDA_COMPAT_INFO"
	.align	4
        /*0000*/ 	.byte	0x02, 0x09, 0x01, 0x00, 0x02, 0x02, 0x04, 0x00, 0x02, 0x05, 0x05, 0x00, 0x03, 0x07, 0x01, 0x01
        /*0010*/ 	.byte	0x02, 0x03, 0x01, 0x00, 0x02, 0x06, 0x01, 0x00, 0x04, 0x0b, 0x08, 0x00, 0x00, 0x00, 0x00, 0x00
        /*0020*/ 	.byte	0x00, 0x00, 0x00, 0x00


//--------------------- .nv.info._ZN7cutlass13device_kernelINS_4gemm6kernel13GemmUniversalIN4cute5tupleIJiiiiEEENS1_10collective13CollectiveMmaINS1_37MainloopSm90TmaGmmaWarpSpecializedFP8ILi5ENS5_IJNS4_1CILi1EEESB_SB_EEENS1_32KernelTmaWarpSpecializedPingpongEEENS5_IJNSA_ILi64EEENSA_ILi256EEENSA_ILi128EEEEEENS_12float_e5m2_tENS5_IJlSB_lEEESJ_SK_NS4_8TiledMMAINS4_8MMA_AtomIJNS4_4SM904GMMA31MMA_64x256x32_F32E5M2E5M2_SS_TNILNSO_7ScaleInE1ELSQ_1EEEEEENS4_6LayoutISC_NS5_IJNSA_ILi0EEESU_SU_EEEEENS5_IJNS4_10UnderscoreESX_SX_EEEEENS4_13SM90_TMA_LOADENS4_14ComposedLayoutINS4_7SwizzleILi3ELi4ELi3EEENS4_18smem_ptr_flag_bitsILi8EEENST_INS5_IJNSA_ILi8EEESH_EEENS5_IJSH_SB_EEEEEEEvNS4_8identityES10_S1A_vS1B_EENS_8epilogue10collective6detail29Sm90TmaWarpSpecializedAdapterINS1E_15DefaultEpilogueISJ_SK_SK_NS1D_6thread17LinearCombinationISJ_Li1EffLNS1I_9ScaleType4KindE0ELNS_15FloatRoundStyleE2ESJ_EENS1_15EpilogueDefaultEEEEEvvEEEEvNT_6ParamsE --------------------------
	.section	.nv.info._ZN7cutlass13device_kernelINS_4gemm6kernel13GemmUniversalIN4cute5tupleIJiiiiEEENS1_10collective13CollectiveMmaINS1_37MainloopSm90TmaGmmaWarpSpecializedFP8ILi5ENS5_IJNS4_1CILi1EEESB_SB_EEENS1_32KernelTmaWarpSpecializedPingpongEEENS5_IJNSA_ILi64EEENSA_ILi256EEENSA_ILi128EEEEEENS_12float_e5m2_tENS5_IJlSB_lEEESJ_SK_NS4_8TiledMMAINS4_8MMA_AtomIJNS4_4SM904GMMA31MMA_64x256x32_F32E5M2E5M2_SS_TNILNSO_7ScaleInE1ELSQ_1EEEEEENS4_6LayoutISC_NS5_IJNSA_ILi0EEESU_SU_EEEEENS5_IJNS4_10UnderscoreESX_SX_EEEEENS4_13SM90_TMA_LOADENS4_14ComposedLayoutINS4_7SwizzleILi3ELi4ELi3EEENS4_18smem_ptr_flag_bitsILi8EEENST_INS5_IJNSA_ILi8EEESH_EEENS5_IJSH_SB_EEEEEEEvNS4_8identityES10_S1A_vS1B_EENS_8epilogue10collective6detail29Sm90TmaWarpSpecializedAdapterINS1E_15DefaultEpilogueISJ_SK_SK_NS1D_6thread17LinearCombinationISJ_Li1EffLNS1I_9ScaleType4KindE0ELNS_15FloatRoundStyleE2ESJ_EENS1_15EpilogueDefaultEEEEEvvEEEEvNT_6ParamsE,"",@"SHT_CUDA_INFO"
	.sectionflags	@""
	.align	4


	//----- nvinfo : EIATTR_CUDA_API_VERSION
	.align		4
        /*0000*/ 	.byte	0x04, 0x37
        /*0002*/ 	.short	(.L_18 - .L_17)
.L_17:
        /*0004*/ 	.word	0x00000082


	//----- nvinfo : EIATTR_KPARAM_INFO
	.align		4
.L_18:
        /*0008*/ 	.byte	0x04, 0x17
        /*000a*/ 	.short	(.L_20 - .L_19)
.L_19:
        /*000c*/ 	.word	0x00000000
        /*0010*/ 	.short	0x0000
        /*0012*/ 	.short	0x0070
        /*0014*/ 	.byte	0x00, 0xf0, 0x01, 0x10


	//----- nvinfo : EIATTR_SPARSE_MMA_MASK
	.align		4
.L_20:
        /*0018*/ 	.byte	0x03, 0x50
        /*001a*/ 	.short	0x0000


	//----- nvinfo : EIATTR_MAXREG_COUNT
	.align		4
        /*001c*/ 	.byte	0x03, 0x1b
        /*001e*/ 	.short	0x00a8


	//----- nvinfo : EIATTR_NUM_BARRIERS
	.align		4
        /*0020*/ 	.byte	0x02, 0x4c
        /*0022*/ 	.byte	0x01
	.zero		1


	//----- nvinfo : EIATTR_ANNOTATIONS
	.align		4
        /*0024*/ 	.byte	0x04, 0x55
        /*0026*/ 	.short	(.L_22 - .L_21)


	//   ....[0]....
.L_21:
        /*0028*/ 	.word	0x00000001
        /*002c*/ 	.byte	0x70, 0x0b, 0x00, 0x00, 0x01, 0x00, 0x00, 0x00, 0xa0, 0x0b, 0x00, 0x00, 0x01, 0x00, 0x00, 0x00
        /* <DEDUP_REMOVED lines=203> */
        /*0cec*/ 	.byte	0x10, 0x01, 0x01, 0x00


	//----- nvinfo : EIATTR_MERCURY_ISA_VERSION
	.align		4
.L_22:
        /*0cf0*/ 	.byte	0x03, 0x5f
        /*0cf2*/ 	.short	0x0101


	//----- nvinfo : EIATTR_INT_WARP_WIDE_INSTR_OFFSETS
	.align		4
        /*0cf4*/ 	.byte	0x04, 0x31
        /*0cf6*/ 	.short	(.L_24 - .L_23)


	//   ....[0]....
.L_23:
        /*0cf8*/ 	.word	0x000004d0


	//   ....[1]....
        /*0cfc*/ 	.word	0x000004e0


	//   ....[2]....
        /*0d00*/ 	.word	0x00000550


	//   ....[3]....
        /*0d04*/ 	.word	0x00000560


	//   ....[4]....
        /*0d08*/ 	.word	0x00000570


	//   ....[5]....
        /*0d0c*/ 	.word	0x00000590


	//   ....[6]....
        /*0d10*/ 	.word	0x000005f0


	//   ....[7]....
        /*0d14*/ 	.word	0x00000610


	//----- nvinfo : EIATTR_COOP_GROUP_MASK_REGIDS
	.align		4
.L_24:
        /*0d18*/ 	.byte	0x04, 0x29
        /*0d1a*/ 	.short	(.L_26 - .L_25)


	//   ....[0]....
.L_25:
        /*0d1c*/ 	.word	0xffffffff


	//   ....[1]....
        /*0d20*/ 	.word	0xffffffff


	//   ....[2]....
        /*0d24*/ 	.word	0xffffffff


	//   ....[3]....
        /*0d28*/ 	.word	0xffffffff


	//   ....[4]....
        /*0d2c*/ 	.word	0xffffffff


	//   ....[5]....
        /*0d30*/ 	.word	0xffffffff


	//----- nvinfo : EIATTR_COOP_GROUP_INSTR_OFFSETS
	.align		4
.L_26:
        /*0d34*/ 	.byte	0x04, 0x28
        /*0d36*/ 	.short	(.L_28 - .L_27)


	//   ....[0]....
.L_27:
        /*0d38*/ 	.word	0x00000060


	//   ....[1]....
        /*0d3c*/ 	.word	0x00000090


	//   ....[2]....
        /*0d40*/ 	.word	0x00000190


	//   ....[3]....
        /*0d44*/ 	.word	0x000003c0


	//   ....[4]....
        /*0d48*/ 	.word	0x00000400


	//   ....[5]....
        /*0d4c*/ 	.word	0x00000440


	//----- nvinfo : EIATTR_REG_RECONFIG
	.align		4
.L_28:
        /*0d50*/ 	.byte	0x01, 0x54
	.zero		2


	//----- nvinfo : EIATTR_MBARRIER_INSTR_OFFSETS
	.align		4
        /*0d54*/ 	.byte	0x04, 0x39
        /*0d56*/ 	.short	(.L_30 - .L_29)


	//   ....[0]....
.L_29:
        /*0d58*/ 	.word	0x00000310
        /*0d5c*/ 	.word	0x000000ff
        /*0d60*/ 	.word	0x00000000
        /*0d64*/ 	.short	0x0100
        /*0d66*/ 	.byte	0x07
	.zero		1


	//   ....[1]....
        /*0d68*/ 	.word	0x00000320
        /*0d6c*/ 	.word	0x000000ff
        /*0d70*/ 	.word	0x00000028
        /*0d74*/ 	.short	0x0100
        /*0d76*/ 	.byte	0x07
	.zero		1


	//   ....[2]....
        /*0d78*/ 	.word	0x00000330
        /*0d7c*/ 	.word	0x000000ff
        /*0d80*/ 	.word	0x00000008
        /*0d84*/ 	.short	0x0100
        /*0d86*/ 	.byte	0x07
	.zero		1


	//   ....[3]....
        /*0d88*/ 	.word	0x00000340
        /*0d8c*/ 	.word	0x000000ff
        /*0d90*/ 	.word	0x00000030
        /*0d94*/ 	.short	0x0100
        /*0d96*/ 	.byte	0x07
	.zero		1


	//   ....[4]....
        /*0d98*/ 	.word	0x00000350
        /*0d9c*/ 	.word	0x000000ff
        /*0da0*/ 	.word	0x00000010
        /*0da4*/ 	.short	0x0100
        /*0da6*/ 	.byte	0x07
	.zero		1


	//   ....[5]....
        /*0da8*/ 	.word	0x00000360
        /*0dac*/ 	.word	0x000000ff
        /*0db0*/ 	.word	0x00000038
        /*0db4*/ 	.short	0x0100
        /*0db6*/ 	.byte	0x07
	.zero		1


	//   ....[6]....
        /*0db8*/ 	.word	0x00000370
        /*0dbc*/ 	.word	0x000000ff
        /*0dc0*/ 	.word	0x00000018
        /*0dc4*/ 	.short	0x0100
        /*0dc6*/ 	.byte	0x07
	.zero		1


	//   ....[7]....
        /*0dc8*/ 	.word	0x00000380
        /*0dcc*/ 	.word	0x000000ff
        /*0dd0*/ 	.word	0x00000040
        /*0dd4*/ 	.short	0x0100
        /*0dd6*/ 	.byte	0x07
	.zero		1


	//   ....[8]....
        /*0dd8*/ 	.word	0x00000390
        /*0ddc*/ 	.word	0x000000ff
        /*0de0*/ 	.word	0x00000020
        /*0de4*/ 	.short	0x0100
        /*0de6*/ 	.byte	0x07
	.zero		1


	//   ....[9]....
        /*0de8*/ 	.word	0x000003a0
        /*0dec*/ 	.word	0x000000ff
        /*0df0*/ 	.word	0x00000048
        /*0df4*/ 	.short	0x0100
        /*0df6*/ 	.byte	0x07
	.zero		1


	//   ....[10]....
        /*0df8*/ 	.word	0x00000630
        /*0dfc*/ 	.word	0x000000ff
        /*0e00*/ 	.word	0x00000080
        /*0e04*/ 	.short	0x0100
        /*0e06*/ 	.byte	0x07
	.zero		1


	//   ....[11]....
        /*0e08*/ 	.word	0x00000640
        /*0e0c*/ 	.word	0x000000ff
        /*0e10*/ 	.word	0x00000088
        /*0e14*/ 	.short	0x0100
        /*0e16*/ 	.byte	0x07
	.zero		1


	//   ....[12]....
        /*0e18*/ 	.word	0x00000680
        /*0e1c*/ 	.word	0x000000ff
        /*0e20*/ 	.word	0x00000060
        /*0e24*/ 	.short	0x0100
        /*0e26*/ 	.byte	0x0a
	.zero		1


	//   ....[13]....
        /*0e28*/ 	.word	0x000006a0
        /*0e2c*/ 	.word	0x000000ff
        /*0e30*/ 	.word	0x00000068
        /*0e34*/ 	.short	0x0100
        /*0e36*/ 	.byte	0x0a
	.zero		1


	//   ....[14]....
        /*0e38*/ 	.word	0x000006b0
        /*0e3c*/ 	.word	0x000000ff
        /*0e40*/ 	.word	0x00000070
        /*0e44*/ 	.short	0x0100
        /*0e46*/ 	.byte	0x0a
	.zero		1


	//   ....[15]....
        /*0e48*/ 	.word	0x000006c0
        /*0e4c*/ 	.word	0x000000ff
        /*0e50*/ 	.word	0x00000078
        /*0e54*/ 	.short	0x0100
        /*0e56*/ 	.byte	0x0a
	.zero		1


	//   ....[16]....
        /*0e58*/ 	.word	0x000015d0
        /*0e5c*/ 	.word	0x000000ff
        /*0e60*/ 	.word	0xfffffff8
        /*0e64*/ 	.short	0x010a
        /*0e66*/ 	.byte	0x12
	.zero		1


	//   ....[17]....
        /*0e68*/ 	.word	0x00001fa0
        /*0e6c*/ 	.word	0x000000ff
        /*0e70*/ 	.word	0x00000000
        /*0e74*/ 	.short	0x010a
        /*0e76*/ 	.byte	0x06
	.zero		1


	//   ....[18]....
        /*0e78*/ 	.word	0x00001fe0
        /*0e7c*/ 	.word	0x000000ff
        /*0e80*/ 	.word	0x00000000
        /*0e84*/ 	.short	0x010a
        /*0e86*/ 	.byte	0x06
	.zero		1


	//   ....[19]....
        /*0e88*/ 	.word	0x00003280
        /*0e8c*/ 	.word	0x000000ff
        /*0e90*/ 	.word	0x00000000
        /*0e94*/ 	.short	0x010a
        /*0e96*/ 	.byte	0x09
	.zero		1


	//   ....[20]....
        /*0e98*/ 	.word	0x000032c0
        /*0e9c*/ 	.word	0x000000ff
        /*0ea0*/ 	.word	0x00000000
        /*0ea4*/ 	.short	0x010a
        /*0ea6*/ 	.byte	0x09
	.zero		1


	//   ....[21]....
        /*0ea8*/ 	.word	0x000043c0
        /*0eac*/ 	.word	0x000000ff
        /*0eb0*/ 	.word	0x00000000
        /*0eb4*/ 	.short	0x0101
        /*0eb6*/ 	.byte	0x08
	.zero		1


	//   ....[22]....
        /*0eb8*/ 	.word	0x00005430
        /*0ebc*/ 	.word	0x000000e5
        /*0ec0*/ 	.word	0x00000000
        /*0ec4*/ 	.short	0x0101
        /*0ec6*/ 	.byte	0x1c
	.zero		1


	//   ....[23]....
        /*0ec8*/ 	.word	0x00005550
        /*0ecc*/ 	.word	0x000000ff
        /*0ed0*/ 	.word	0x00000000
        /*0ed4*/ 	.short	0x0101
        /*0ed6*/ 	.byte	0x08
	.zero		1


	//   ....[24]....
        /*0ed8*/ 	.word	0x00005600
        /*0edc*/ 	.word	0x000000ff
        /*0ee0*/ 	.word	0x00000008
        /*0ee4*/ 	.short	0x010a
        /*0ee6*/ 	.byte	0x12
	.zero		1


	//   ....[25]....
        /*0ee8*/ 	.word	0x0000e7d0
        /*0eec*/ 	.word	0x00000003
        /*0ef0*/ 	.word	0x00000000
        /*0ef4*/ 	.short	0x0101
        /*0ef6*/ 	.byte	0x1c
	.zero		1


	//   ....[26]....
        /*0ef8*/ 	.word	0x0000f1d0
        /*0efc*/ 	.word	0x0000000b
        /*0f00*/ 	.word	0x00000028
        /*0f04*/ 	.short	0x010a
        /*0f06*/ 	.byte	0x3f
	.zero		1


	//   ....[27]....
        /*0f08*/ 	.word	0x0000f580
        /*0f0c*/ 	.word	0x00000004
        /*0f10*/ 	.word	0x00000088
        /*0f14*/ 	.short	0x0101
        /*0f16*/ 	.byte	0x3f
	.zero		1


	//   ....[28]....
        /*0f18*/ 	.word	0x0000fd70
        /*0f1c*/ 	.word	0x00000007
        /*0f20*/ 	.word	0x00000000
        /*0f24*/ 	.short	0x010a
        /*0f26*/ 	.byte	0x3f
	.zero		1


	//   ....[29]....
        /*0f28*/ 	.word	0x0000fdf0
        /*0f2c*/ 	.word	0x00000009
        /*0f30*/ 	.word	0x00000000
        /*0f34*/ 	.short	0x010a
        /*0f36*/ 	.byte	0x3f
	.zero		1


	//   ....[30]....
        /*0f38*/ 	.word	0x0000fe80
        /*0f3c*/ 	.word	0x00000006
        /*0f40*/ 	.word	0x00000000
        /*0f44*/ 	.short	0x010a
        /*0f46*/ 	.byte	0x3f
	.zero		1


	//   ....[31]....
        /*0f48*/ 	.word	0x0000ff10
        /*0f4c*/ 	.word	0x00000009
        /*0f50*/ 	.word	0x00000000
        /*0f54*/ 	.short	0x010a
        /*0f56*/ 	.byte	0x3f
	.zero		1


	//   ....[32]....
        /*0f58*/ 	.word	0x0000ffa0
        /*0f5c*/ 	.word	0x00000003
        /*0f60*/ 	.word	0x00000000
        /*0f64*/ 	.short	0x010a
        /*0f66*/ 	.byte	0x3f
	.zero		1


	//   ....[33]....
        /*0f68*/ 	.word	0x00010010
        /*0f6c*/ 	.word	0x00000003
        /*0f70*/ 	.word	0xfffffff8
        /*0f74*/ 	.short	0x010a
        /*0f76*/ 	.byte	0x3f
	.zero		1


	//   ....[34]....
        /*0f78*/ 	.word	0x00010070
        /*0f7c*/ 	.word	0x00000003
        /*0f80*/ 	.word	0x00000000
        /*0f84*/ 	.short	0x010a
        /*0f86*/ 	.byte	0x3f
	.zero		1


	//   ....[35]....
        /*0f88*/ 	.word	0x000100e0
        /*0f8c*/ 	.word	0x00000000
        /*0f90*/ 	.word	0x00000000
        /*0f94*/ 	.short	0x010a
        /*0f96*/ 	.byte	0x3f
	.zero		1


	//   ....[36]....
        /*0f98*/ 	.word	0x00010150
        /*0f9c*/ 	.word	0x00000019
        /*0fa0*/ 	.word	0x00000008
        /*0fa4*/ 	.short	0x010a
        /*0fa6*/ 	.byte	0x3f
	.zero		1


	//   ....[37]....
        /*0fa8*/ 	.word	0x00010220
        /*0fac*/ 	.word	0x0000000b
        /*0fb0*/ 	.word	0x00000028
        /*0fb4*/ 	.short	0x010a
        /*0fb6*/ 	.byte	0x3f
	.zero		1


	//   ....[38]....
        /*0fb8*/ 	.word	0x00010300
        /*0fbc*/ 	.word	0x00000007
        /*0fc0*/ 	.word	0x00000000
        /*0fc4*/ 	.short	0x010a
        /*0fc6*/ 	.byte	0x3f
	.zero		1


	//   ....[39]....
        /*0fc8*/ 	.word	0x00010350
        /*0fcc*/ 	.word	0x00000009
        /*0fd0*/ 	.word	0x00000000
        /*0fd4*/ 	.short	0x010a
        /*0fd6*/ 	.byte	0x3f
	.zero		1


	//   ....[40]....
        /*0fd8*/ 	.word	0x000103a0
        /*0fdc*/ 	.word	0x00000006
        /*0fe0*/ 	.word	0x00000000
        /*0fe4*/ 	.short	0x010a
        /*0fe6*/ 	.byte	0x3f
	.zero		1


	//   ....[41]....
        /*0fe8*/ 	.word	0x000103f0
        /*0fec*/ 	.word	0x00000009
        /*0ff0*/ 	.word	0x00000000
        /*0ff4*/ 	.short	0x010a
        /*0ff6*/ 	.byte	0x3f
	.zero		1


	//----- nvinfo : EIATTR_NUM_MBARRIERS
	.align		4
.L_30:
        /*0ff8*/ 	.byte	0x03, 0x38
        /*0ffa*/ 	.short	0x0010


	//----- nvinfo : EIATTR_EXIT_INSTR_OFFSETS
	.align		4
        /*0ffc*/ 	.byte	0x04, 0x1c
        /*0ffe*/ 	.short	(.L_32 - .L_31)


	//   ....[0]....
.L_31:
        /*1000*/ 	.word	0x000012d0


	//   ....[1]....
        /*1004*/ 	.word	0x00001330


	//   ....[2]....
        /*1008*/ 	.word	0x0000eee0


	//   ....[3]....
        /*100c*/ 	.word	0x0000ef10


	//   ....[4]....
        /*1010*/ 	.word	0x0000fff0


	//----- nvinfo : EIATTR_MAX_THREADS
	.align		4
.L_32:
        /*1014*/ 	.byte	0x04, 0x05
        /*1016*/ 	.short	(.L_34 - .L_33)
.L_33:
        /*1018*/ 	.word	0x00000180
        /*101c*/ 	.word	0x00000001
        /*1020*/ 	.word	0x00000001


	//----- nvinfo : EIATTR_CRS_STACK_SIZE
	.align		4
.L_34:
        /*1024*/ 	.byte	0x04, 0x1e
        /*1026*/ 	.short	(.L_36 - .L_35)
.L_35:
        /*1028*/ 	.word	0x00000000


	//----- nvinfo : EIATTR_CBANK_PARAM_SIZE
	.align		4
.L_36:
        /*102c*/ 	.byte	0x03, 0x19
        /*102e*/ 	.short	0x0470


	//----- nvinfo : EIATTR_PARAM_CBANK
	.align		4
        /*1030*/ 	.byte	0x04, 0x0a
        /*1032*/ 	.short	(.L_38 - .L_37)
	.align		4
.L_37:
        /*1034*/ 	.word	index@(.nv.constant0._ZN7cutlass13device_kernelINS_4gemm6kernel13GemmUniversalIN4cute5tupleIJiiiiEEENS1_10collective13CollectiveMmaINS1_37MainloopSm90TmaGmmaWarpSpecializedFP8ILi5ENS5_IJNS4_1CILi1EEESB_SB_EEENS1_32KernelTmaWarpSpecializedPingpongEEENS5_IJNSA_ILi64EEENSA_ILi256EEENSA_ILi128EEEEEENS_12float_e5m2_tENS5_IJlSB_lEEESJ_SK_NS4_8TiledMMAINS4_8MMA_AtomIJNS4_4SM904GMMA31MMA_64x256x32_F32E5M2E5M2_SS_TNILNSO_7ScaleInE1ELSQ_1EEEEEENS4_6LayoutISC_NS5_IJNSA_ILi0EEESU_SU_EEEEENS5_IJNS4_10UnderscoreESX_SX_EEEEENS4_13SM90_TMA_LOADENS4_14ComposedLayoutINS4_7SwizzleILi3ELi4ELi3EEENS4_18smem_ptr_flag_bitsILi8EEENST_INS5_IJNSA_ILi8EEESH_EEENS5_IJSH_SB_EEEEEEEvNS4_8identityES10_S1A_vS1B_EENS_8epilogue10collective6detail29Sm90TmaWarpSpecializedAdapterINS1E_15DefaultEpilogueISJ_SK_SK_NS1D_6thread17LinearCombinationISJ_Li1EffLNS1I_9ScaleType4KindE0ELNS_15FloatRoundStyleE2ESJ_EENS1_15EpilogueDefaultEEEEEvvEEEEvNT_6ParamsE)
        /*1038*/ 	.short	0x0210
        /*103a*/ 	.short	0x0470


	//----- nvinfo : EIATTR_SW_WAR
	.align		4
.L_38:
        /*103c*/ 	.byte	0x04, 0x36
        /*103e*/ 	.short	(.L_40 - .L_39)
.L_39:
        /*1040*/ 	.word	0x00000008
.L_40:


//--------------------- .nv.callgraph             --------------------------
	.section	.nv.callgraph,"",@"SHT_CUDA_CALLGRAPH"
	.align	4
	.sectionentsize	8
	.align		4
        /*0000*/ 	.word	0x00000000
	.align		4
        /*0004*/ 	.word	0xffffffff
	.align		4
        /*0008*/ 	.word	0x00000000
	.align		4
        /*000c*/ 	.word	0xfffffffe
	.align		4
        /*0010*/ 	.word	0x00000000
	.align		4
        /*0014*/ 	.word	0xfffffffd
	.align		4
        /*0018*/ 	.word	0x00000000
	.align		4
        /*001c*/ 	.word	0xfffffffc


//--------------------- .nv.constant4             --------------------------
	.section	.nv.constant4,"a",@progbits
	.align	8
	.align		8
.nv.constant4:
        /*0000*/ 	.dword	_ZN39_INTERNAL_54f62ba7_4_k_cu_dad58228_41044cuda3std3__45__cpo5beginE
	.align		8
        /*0008*/ 	.dword	_ZN39_INTERNAL_54f62ba7_4_k_cu_dad58228_41044cuda3std3__45__cpo3endE
	.align		8
        /*0010*/ 	.dword	_ZN39_INTERNAL_54f62ba7_4_k_cu_dad58228_41044cuda3std3__45__cpo6cbeginE
	.align		8
        /*0018*/ 	.dword	_ZN39_INTERNAL_54f62ba7_4_k_cu_dad58228_41044cuda3std3__45__cpo4cendE
	.align		8
        /*0020*/ 	.dword	_ZN39_INTERNAL_54f62ba7_4_k_cu_dad58228_41044cuda3std3__441_GLOBAL__N__54f62ba7_4_k_cu_dad58228_41046ignoreE
	.align		8
        /*0028*/ 	.dword	_ZN39_INTERNAL_54f62ba7_4_k_cu_dad58228_41044cuda3std3__419piecewise_constructE
	.align		8
        /*0030*/ 	.dword	_ZN39_INTERNAL_54f62ba7_4_k_cu_dad58228_41044cuda3std3__48in_placeE
	.align		8
        /*0038*/ 	.dword	_ZN39_INTERNAL_54f62ba7_4_k_cu_dad58228_41044cuda3std6ranges3__45__cpo4swapE
	.align		8
        /*0040*/ 	.dword	_ZN39_INTERNAL_54f62ba7_4_k_cu_dad58228_41044cuda3std6ranges3__45__cpo9iter_moveE
	.align		8
        /*0048*/ 	.dword	_ZN39_INTERNAL_54f62ba7_4_k_cu_dad58228_41044cute7productE
	.align		8
        /*0050*/ 	.dword	_ZN39_INTERNAL_54f62ba7_4_k_cu_dad58228_41044cute1_E


//--------------------- .text._ZN7cutlass13device_kernelINS_4gemm6kernel13GemmUniversalIN4cute5tupleIJiiiiEEENS1_10collective13CollectiveMmaINS1_37MainloopSm90TmaGmmaWarpSpecializedFP8ILi5ENS5_IJNS4_1CILi1EEESB_SB_EEENS1_32KernelTmaWarpSpecializedPingpongEEENS5_IJNSA_ILi64EEENSA_ILi256EEENSA_ILi128EEEEEENS_12float_e5m2_tENS5_IJlSB_lEEESJ_SK_NS4_8TiledMMAINS4_8MMA_AtomIJNS4_4SM904GMMA31MMA_64x256x32_F32E5M2E5M2_SS_TNILNSO_7ScaleInE1ELSQ_1EEEEEENS4_6LayoutISC_NS5_IJNSA_ILi0EEESU_SU_EEEEENS5_IJNS4_10UnderscoreESX_SX_EEEEENS4_13SM90_TMA_LOADENS4_14ComposedLayoutINS4_7SwizzleILi3ELi4ELi3EEENS4_18smem_ptr_flag_bitsILi8EEENST_INS5_IJNSA_ILi8EEESH_EEENS5_IJSH_SB_EEEEEEEvNS4_8identityES10_S1A_vS1B_EENS_8epilogue10collective6detail29Sm90TmaWarpSpecializedAdapterINS1E_15DefaultEpilogueISJ_SK_SK_NS1D_6thread17LinearCombinationISJ_Li1EffLNS1I_9ScaleType4KindE0ELNS_15FloatRoundStyleE2ESJ_EENS1_15EpilogueDefaultEEEEEvvEEEEvNT_6ParamsE --------------------------
	.section	.text._ZN7cutlass13device_kernelINS_4gemm6kernel13GemmUniversalIN4cute5tupleIJiiiiEEENS1_10collective13CollectiveMmaINS1_37MainloopSm90TmaGmmaWarpSpecializedFP8ILi5ENS5_IJNS4_1CILi1EEESB_SB_EEENS1_32KernelTmaWarpSpecializedPingpongEEENS5_IJNSA_ILi64EEENSA_ILi256EEENSA_ILi128EEEEEENS_12float_e5m2_tENS5_IJlSB_lEEESJ_SK_NS4_8TiledMMAINS4_8MMA_AtomIJNS4_4SM904GMMA31MMA_64x256x32_F32E5M2E5M2_SS_TNILNSO_7ScaleInE1ELSQ_1EEEEEENS4_6LayoutISC_NS5_IJNSA_ILi0EEESU_SU_EEEEENS5_IJNS4_10UnderscoreESX_SX_EEEEENS4_13SM90_TMA_LOADENS4_14ComposedLayoutINS4_7SwizzleILi3ELi4ELi3EEENS4_18smem_ptr_flag_bitsILi8EEENST_INS5_IJNSA_ILi8EEESH_EEENS5_IJSH_SB_EEEEEEEvNS4_8identityES10_S1A_vS1B_EENS_8epilogue10collective6detail29Sm90TmaWarpSpecializedAdapterINS1E_15DefaultEpilogueISJ_SK_SK_NS1D_6thread17LinearCombinationISJ_Li1EffLNS1I_9ScaleType4KindE0ELNS_15FloatRoundStyleE2ESJ_EENS1_15EpilogueDefaultEEEEEvvEEEEvNT_6ParamsE,"ax",@progbits
	.align	128
.text._ZN7cutlass13device_kernelINS_4gemm6kernel13GemmUniversalIN4cute5tupleIJiiiiEEENS1_10collective13CollectiveMmaINS1_37MainloopSm90TmaGmmaWarpSpecializedFP8ILi5ENS5_IJNS4_1CILi1EEESB_SB_EEENS1_32KernelTmaWarpSpecializedPingpongEEENS5_IJNSA_ILi64EEENSA_ILi256EEENSA_ILi128EEEEEENS_12float_e5m2_tENS5_IJlSB_lEEESJ_SK_NS4_8TiledMMAINS4_8MMA_AtomIJNS4_4SM904GMMA31MMA_64x256x32_F32E5M2E5M2_SS_TNILNSO_7ScaleInE1ELSQ_1EEEEEENS4_6LayoutISC_NS5_IJNSA_ILi0EEESU_SU_EEEEENS5_IJNS4_10UnderscoreESX_SX_EEEEENS4_13SM90_TMA_LOADENS4_14ComposedLayoutINS4_7SwizzleILi3ELi4ELi3EEENS4_18smem_ptr_flag_bitsILi8EEENST_INS5_IJNSA_ILi8EEESH_EEENS5_IJSH_SB_EEEEEEEvNS4_8identityES10_S1A_vS1B_EENS_8epilogue10collective6detail29Sm90TmaWarpSpecializedAdapterINS1E_15DefaultEpilogueISJ_SK_SK_NS1D_6thread17LinearCombinationISJ_Li1EffLNS1I_9ScaleType4KindE0ELNS_15FloatRoundStyleE2ESJ_EENS1_15EpilogueDefaultEEEEEvvEEEEvNT_6ParamsE:
        .type           _ZN7cutlass13device_kernelINS_4gemm6kernel13GemmUniversalIN4cute5tupleIJiiiiEEENS1_10collective13CollectiveMmaINS1_37MainloopSm90TmaGmmaWarpSpecializedFP8ILi5ENS5_IJNS4_1CILi1EEESB_SB_EEENS1_32KernelTmaWarpSpecializedPingpongEEENS5_IJNSA_ILi64EEENSA_ILi256EEENSA_ILi128EEEEEENS_12float_e5m2_tENS5_IJlSB_lEEESJ_SK_NS4_8TiledMMAINS4_8MMA_AtomIJNS4_4SM904GMMA31MMA_64x256x32_F32E5M2E5M2_SS_TNILNSO_7ScaleInE1ELSQ_1EEEEEENS4_6LayoutISC_NS5_IJNSA_ILi0EEESU_SU_EEEEENS5_IJNS4_10UnderscoreESX_SX_EEEEENS4_13SM90_TMA_LOADENS4_14ComposedLayoutINS4_7SwizzleILi3ELi4ELi3EEENS4_18smem_ptr_flag_bitsILi8EEENST_INS5_IJNSA_ILi8EEESH_EEENS5_IJSH_SB_EEEEEEEvNS4_8identityES10_S1A_vS1B_EENS_8epilogue10collective6detail29Sm90TmaWarpSpecializedAdapterINS1E_15DefaultEpilogueISJ_SK_SK_NS1D_6thread17LinearCombinationISJ_Li1EffLNS1I_9ScaleType4KindE0ELNS_15FloatRoundStyleE2ESJ_EENS1_15EpilogueDefaultEEEEEvvEEEEvNT_6ParamsE,@function
        .size           _ZN7cutlass13device_kernelINS_4gemm6kernel13GemmUniversalIN4cute5tupleIJiiiiEEENS1_10collective13CollectiveMmaINS1_37MainloopSm90TmaGmmaWarpSpecializedFP8ILi5ENS5_IJNS4_1CILi1EEESB_SB_EEENS1_32KernelTmaWarpSpecializedPingpongEEENS5_IJNSA_ILi64EEENSA_ILi256EEENSA_ILi128EEEEEENS_12float_e5m2_tENS5_IJlSB_lEEESJ_SK_NS4_8TiledMMAINS4_8MMA_AtomIJNS4_4SM904GMMA31MMA_64x256x32_F32E5M2E5M2_SS_TNILNSO_7ScaleInE1ELSQ_1EEEEEENS4_6LayoutISC_NS5_IJNSA_ILi0EEESU_SU_EEEEENS5_IJNS4_10UnderscoreESX_SX_EEEEENS4_13SM90_TMA_LOADENS4_14ComposedLayoutINS4_7SwizzleILi3ELi4ELi3EEENS4_18smem_ptr_flag_bitsILi8EEENST_INS5_IJNSA_ILi8EEESH_EEENS5_IJSH_SB_EEEEEEEvNS4_8identityES10_S1A_vS1B_EENS_8epilogue10collective6detail29Sm90TmaWarpSpecializedAdapterINS1E_15DefaultEpilogueISJ_SK_SK_NS1D_6thread17LinearCombinationISJ_Li1EffLNS1I_9ScaleType4KindE0ELNS_15FloatRoundStyleE2ESJ_EENS1_15EpilogueDefaultEEEEEvvEEEEvNT_6ParamsE,(.L_x_334 - _ZN7cutlass13device_kernelINS_4gemm6kernel13GemmUniversalIN4cute5tupleIJiiiiEEENS1_10collective13CollectiveMmaINS1_37MainloopSm90TmaGmmaWarpSpecializedFP8ILi5ENS5_IJNS4_1CILi1EEESB_SB_EEENS1_32KernelTmaWarpSpecializedPingpongEEENS5_IJNSA_ILi64EEENSA_ILi256EEENSA_ILi128EEEEEENS_12float_e5m2_tENS5_IJlSB_lEEESJ_SK_NS4_8TiledMMAINS4_8MMA_AtomIJNS4_4SM904GMMA31MMA_64x256x32_F32E5M2E5M2_SS_TNILNSO_7ScaleInE1ELSQ_1EEEEEENS4_6LayoutISC_NS5_IJNSA_ILi0EEESU_SU_EEEEENS5_IJNS4_10UnderscoreESX_SX_EEEEENS4_13SM90_TMA_LOADENS4_14ComposedLayoutINS4_7SwizzleILi3ELi4ELi3EEENS4_18smem_ptr_flag_bitsILi8EEENST_INS5_IJNSA_ILi8EEESH_EEENS5_IJSH_SB_EEEEEEEvNS4_8identityES10_S1A_vS1B_EENS_8epilogue10collective6detail29Sm90TmaWarpSpecializedAdapterINS1E_15DefaultEpilogueISJ_SK_SK_NS1D_6thread17LinearCombinationISJ_Li1EffLNS1I_9ScaleType4KindE0ELNS_15FloatRoundStyleE2ESJ_EENS1_15EpilogueDefaultEEEEEvvEEEEvNT_6ParamsE)
        .other          _ZN7cutlass13device_kernelINS_4gemm6kernel13GemmUniversalIN4cute5tupleIJiiiiEEENS1_10collective13CollectiveMmaINS1_37MainloopSm90TmaGmmaWarpSpecializedFP8ILi5ENS5_IJNS4_1CILi1EEESB_SB_EEENS1_32KernelTmaWarpSpecializedPingpongEEENS5_IJNSA_ILi64EEENSA_ILi256EEENSA_ILi128EEEEEENS_12float_e5m2_tENS5_IJlSB_lEEESJ_SK_NS4_8TiledMMAINS4_8MMA_AtomIJNS4_4SM904GMMA31MMA_64x256x32_F32E5M2E5M2_SS_TNILNSO_7ScaleInE1ELSQ_1EEEEEENS4_6LayoutISC_NS5_IJNSA_ILi0EEESU_SU_EEEEENS5_IJNS4_10UnderscoreESX_SX_EEEEENS4_13SM90_TMA_LOADENS4_14ComposedLayoutINS4_7SwizzleILi3ELi4ELi3EEENS4_18smem_ptr_flag_bitsILi8EEENST_INS5_IJNSA_ILi8EEESH_EEENS5_IJSH_SB_EEEEEEEvNS4_8identityES10_S1A_vS1B_EENS_8epilogue10collective6detail29Sm90TmaWarpSpecializedAdapterINS1E_15DefaultEpilogueISJ_SK_SK_NS1D_6thread17LinearCombinationISJ_Li1EffLNS1I_9ScaleType4KindE0ELNS_15FloatRoundStyleE2ESJ_EENS1_15EpilogueDefaultEEEEEvvEEEEvNT_6ParamsE,@"STO_CUDA_ENTRY STV_DEFAULT"
_ZN7cutlass13device_kernelINS_4gemm6kernel13GemmUniversalIN4cute5tupleIJiiiiEEENS1_10collective13CollectiveMmaINS1_37MainloopSm90TmaGmmaWarpSpecializedFP8ILi5ENS5_IJNS4_1CILi1EEESB_SB_EEENS1_32KernelTmaWarpSpecializedPingpongEEENS5_IJNSA_ILi64EEENSA_ILi256EEENSA_ILi128EEEEEENS_12float_e5m2_tENS5_IJlSB_lEEESJ_SK_NS4_8TiledMMAINS4_8MMA_AtomIJNS4_4SM904GMMA31MMA_64x256x32_F32E5M2E5M2_SS_TNILNSO_7ScaleInE1ELSQ_1EEEEEENS4_6LayoutISC_NS5_IJNSA_ILi0EEESU_SU_EEEEENS5_IJNS4_10UnderscoreESX_SX_EEEEENS4_13SM90_TMA_LOADENS4_14ComposedLayoutINS4_7SwizzleILi3ELi4ELi3EEENS4_18smem_ptr_flag_bitsILi8EEENST_INS5_IJNSA_ILi8EEESH_EEENS5_IJSH_SB_EEEEEEEvNS4_8identityES10_S1A_vS1B_EENS_8epilogue10collective6detail29Sm90TmaWarpSpecializedAdapterINS1E_15DefaultEpilogueISJ_SK_SK_NS1D_6thread17LinearCombinationISJ_Li1EffLNS1I_9ScaleType4KindE0ELNS_15FloatRoundStyleE2ESJ_EENS1_15EpilogueDefaultEEEEEvvEEEEvNT_6ParamsE:
[----:B------:R-:W0:Y:S02]  /*0000*/  LDC R1, c[0x0][0x28] ;  /* 0x00000a00ff017b82 */ /* 0x000e240000000800 */
[----:B0-----:R-:W-:Y:S01]  /*0010*/  VIADD R1, R1, 0xfffffef8 ;  /* 0xfffffef801017836 */ /* 0x001fe20000000000 */
[----:B------:R-:W0:Y:S01]  /*0020*/  S2R R3, SR_TID.X ;  /* 0x0000000000037919 */ /* 0x000e220000002100 */
[----:B------:R-:W-:Y:S01]  /*0030*/  ELECT P0, URZ, PT ;  /* 0x00000000003f782f */ /* 0x000fe20003800000 */
[----:B------:R-:W-:Y:S01]  /*0040*/  BSSY B0, `(.L_x_0) ;  /* 0x0000014000007945 */ /* 0x000fe20003800000 */
[----:B0-----:R-:W-:-:S05]  /*0050*/  SHF.R.U32.HI R0, RZ, 0x5, R3 ;  /* 0x00000005ff007819 */ /* 0x001fca0000011603 */
[----:B------:R-:W0:Y:S02]  /*0060*/  SHFL.IDX PT, R2, R0, RZ, 0x1f ;  /* 0x00001fff00027589 */ /* 0x000e2400000e0000 */
[----:B0-----:R-:W-:Y:S02]  /*0070*/  R2UR UR6, R2 ;  /* 0x00000000020672ca */ /* 0x001fe400000e0000 */
[----:B------:R-:W-:-:S05]  /*0080*/  SHF.R.U32.HI R2, RZ, 0x7, R3 ;  /* 0x00000007ff027819 */ /* 0x000fca0000011603 */
[----:B------:R0:W1:Y:S06]  /*0090*/  SHFL.IDX PT, R4, R2, RZ, 0x1f ;  /* 0x00001fff02047589 */ /* 0x00006c00000e0000 */
[----:B------:R-:W-:Y:S02]  /*00a0*/  USHF.R.S32.HI UR4, URZ, 0x1f, UR6 ;  /* 0x0000001f3f047899 */ /* 0x000fe40008011406 */
[----:B------:R-:W-:Y:S02]  /*00b0*/  ISETP.NE.OR P0, PT, RZ, UR6, !P0 ;  /* 0x00000006ff007c0c */ /* 0x000fe4000c705670 */
[----:B------:R-:W-:-:S04]  /*00c0*/  ULEA.HI UR4, UR4, UR6, URZ, 0x2 ;  /* 0x0000000604047291 */ /* 0x000fc8000f8f103f */
[----:B------:R-:W-:-:S04]  /*00d0*/  ULOP3.LUT UR4, UR4, 0xfffffffc, URZ, 0xc0, !UPT ;  /* 0xfffffffc04047892 */ /* 0x000fc8000f8ec03f */
[----:B------:R-:W-:-:S03]  /*00e0*/  UIADD3 UR6, UR6, -UR4, URZ ;  /* 0x8000000406067290 */ /* 0x000fc6000fffe03f */
[----:B0-----:R-:W-:Y:S09]  /*00f0*/  @P0 BRA `(.L_x_1) ;  /* 0x0000000000200947 */ /* 0x001ff20003800000 */
[----:B------:R-:W-:Y:S02]  /*0100*/  ULDC.64 UR4, c[0x0][0x198] ;  /* 0x0000660000047ab9 */ /* 0x000fe40000000a00 */
[----:B------:R-:W-:Y:S02]  /*0110*/  UIADD3 UR8, UP0, UR4, 0xf0, URZ ;  /* 0x000000f004087890 */ /* 0x000fe4000ff1e03f */
[----:B------:R-:W-:Y:S02]  /*0120*/  UIADD3 UR4, UP1, UR4, 0x1f0, URZ ;  /* 0x000001f004047890 */ /* 0x000fe4000ff3e03f */
[----:B------:R-:W-:Y:S02]  /*0130*/  UIADD3.X UR9, URZ, UR5, URZ, UP0, !UPT ;  /* 0x000000053f097290 */ /* 0x000fe400087fe43f */
[----:B------:R-:W-:-:S07]  /*0140*/  UIADD3.X UR5, URZ, UR5, URZ, UP1, !UPT ;  /* 0x000000053f057290 */ /* 0x000fce0008ffe43f */
[----:B------:R0:W-:Y:S02]  /*0150*/  UTMACCTL.PF [UR8] ;  /* 0x00000000080079b9 */ /* 0x0001e40008040000 */
[----:B------:R0:W-:Y:S02]  /*0160*/  UTMACCTL.PF [UR4] ;  /* 0x00000000040079b9 */ /* 0x0001e40008040000 */
[----:B0-----:R-:W-:Y:S01]  /*0170*/  NOP ;  /* 0x0000000000007918 */ /* 0x001fe20000000000 */
.L_x_1:
[----:B------:R-:W-:Y:S05]  /*0180*/  BSYNC B0 ;  /* 0x0000000000007941 */ /* 0x000fea0003800000 */
.L_x_0:
[----:B------:R-:W0:Y:S01]  /*0190*/  SHFL.IDX PT, R5, R0, RZ, 0x1f ;  /* 0x00001fff00057589 */ /* 0x000e2200000e0000 */
[----:B-1----:R-:W-:Y:S01]  /*01a0*/  R2UR UR13, R4 ;  /* 0x00000000040d72ca */ /* 0x002fe200000e0000 */
[----:B------:R-:W-:-:S04]  /*01b0*/  UISETP.NE.AND UP0, UPT, UR6, 0x3, UPT ;  /* 0x000000030600788c */ /* 0x000fc8000bf05270 */
[----:B------:R-:W-:-:S08]  /*01c0*/  UISETP.EQ.OR UP0, UPT, UR6, URZ, !UP0 ;  /* 0x0000003f0600728c */ /* 0x000fd0000c702670 */
[----:B------:R-:W-:Y:S02]  /*01d0*/  UIADD3 UR12, UR13, -0x1, URZ ;  /* 0xffffffff0d0c7890 */ /* 0x000fe4000fffe03f */
[----:B------:R-:W-:Y:S02]  /*01e0*/  UISETP.EQ.AND UP0, UPT, UR13, URZ, UP0 ;  /* 0x0000003f0d00728c */ /* 0x000fe40008702270 */
[----:B------:R-:W-:Y:S02]  /*01f0*/  UISETP.GE.U32.AND UP1, UPT, UR12, 0x2, UPT ;  /* 0x000000020c00788c */ /* 0x000fe4000bf26070 */
[----:B------:R-:W-:Y:S01]  /*0200*/  USEL UR15, URZ, 0x1, !UP0 ;  /* 0x000000013f0f7887 */ /* 0x000fe2000c000000 */
[----:B0-----:R-:W-:-:S03]  /*0210*/  ISETP.NE.AND P0, PT, R5, RZ, PT ;  /* 0x000000ff0500720c */ /* 0x001fc60003f05270 */
[----:B------:R-:W-:-:S10]  /*0220*/  USEL UR15, UR15, 0x2, UP1 ;  /* 0x000000020f0f7887 */ /* 0x000fd40008800000 */
[----:B------:R-:W-:Y:S05]  /*0230*/  @P0 BRA `(.L_x_2) ;  /* 0x0000000000600947 */ /* 0x000fea0003800000 */
[----:B------:R-:W0:Y:S01]  /*0240*/  S2UR UR7, SR_CgaCtaId ;  /* 0x00000000000779c3 */ /* 0x000e220000008800 */
[----:B------:R-:W-:Y:S01]  /*0250*/  UMOV UR4, 0x400 ;  /* 0x0000040000047882 */ /* 0x000fe20000000000 */
[----:B------:R-:W-:Y:S01]  /*0260*/  UMOV UR5, 0x1 ;  /* 0x0000000100057882 */ /* 0x000fe20000000000 */
[----:B------:R-:W-:Y:S01]  /*0270*/  UMOV UR8, 0x80 ;  /* 0x0000008000087882 */ /* 0x000fe20000000000 */
[----:B------:R-:W-:Y:S01]  /*0280*/  ELECT P0, URZ, PT ;  /* 0x00000000003f782f */ /* 0x000fe20003800000 */
[----:B------:R-:W-:-:S04]  /*0290*/  UIADD3 UR8, -UR8, 0x100000, URZ ;  /* 0x0010000008087890 */ /* 0x000fc8000fffe13f */
[----:B------:R-:W-:Y:S02]  /*02a0*/  USHF.L.U32 UR9, UR8, 0xb, URZ ;  /* 0x0000000b08097899 */ /* 0x000fe4000800063f */
[----:B------:R-:W-:Y:S02]  /*02b0*/  USHF.L.U32 UR8, UR8, 0x1, URZ ;  /* 0x0000000108087899 */ /* 0x000fe4000800063f */
[----:B0-----:R-:W-:Y:S02]  /*02c0*/  ULEA UR7, UR7, UR4, 0x18 ;  /* 0x0000000407077291 */ /* 0x001fe4000f8ec03f */
[----:B------:R-:W-:-:S04]  /*02d0*/  UIADD3 UR4, -UR5, 0x100000, URZ ;  /* 0x0010000005047890 */ /* 0x000fc8000fffe13f */
[----:B------:R-:W-:Y:S02]  /*02e0*/  USHF.L.U32 UR5, UR4, 0xb, URZ ;  /* 0x0000000b04057899 */ /* 0x000fe4000800063f */
[----:B------:R-:W-:Y:S01]  /*02f0*/  USHF.L.U32 UR4, UR4, 0x1, URZ ;  /* 0x0000000104047899 */ /* 0x000fe2000800063f */
[----:B------:R-:W0:Y:S11]  /*0300*/  FENCE.VIEW.ASYNC.S ;  /* 0x00000000000073c6 */ /* 0x000e360000000000 */
[----:B0-----:R0:W1:Y:S01]  /*0310*/  SYNCS.EXCH.64 URZ, [UR7], UR4 ;  /* 0x00000004073f75b2 */ /* 0x0010620008000100 */
[----:B------:R0:W2:Y:S01]  /*0320*/  SYNCS.EXCH.64 URZ, [UR7+0x28], UR8 ;  /* 0x00002808073f75b2 */ /* 0x0000a20008000100 */
[----:B------:R0:W3:Y:S01]  /*0330*/  SYNCS.EXCH.64 URZ, [UR7+0x8], UR4 ;  /* 0x00000804073f75b2 */ /* 0x0000e20008000100 */
[----:B------:R0:W4:Y:S01]  /*0340*/  SYNCS.EXCH.64 URZ, [UR7+0x30], UR8 ;  /* 0x00003008073f75b2 */ /* 0x0001220008000100 */
[----:B------:R0:W0:Y:S01]  /*0350*/  SYNCS.EXCH.64 URZ, [UR7+0x10], UR4 ;  /* 0x00001004073f75b2 */ /* 0x0000220008000100 */
[----:B------:R0:W0:Y:S01]  /*0360*/  SYNCS.EXCH.64 URZ, [UR7+0x38], UR8 ;  /* 0x00003808073f75b2 */ /* 0x0000220008000100 */
[----:B------:R0:W0:Y:S01]  /*0370*/  SYNCS.EXCH.64 URZ, [UR7+0x18], UR4 ;  /* 0x00001804073f75b2 */ /* 0x0000220008000100 */
[----:B------:R0:W0:Y:S01]  /*0380*/  SYNCS.EXCH.64 URZ, [UR7+0x40], UR8 ;  /* 0x00004008073f75b2 */ /* 0x0000220008000100 */
[----:B------:R0:W0:Y:S01]  /*0390*/  SYNCS.EXCH.64 URZ, [UR7+0x20], UR4 ;  /* 0x00002004073f75b2 */ /* 0x0000220008000100 */
[----:B------:R0:W0:Y:S01]  /*03a0*/  SYNCS.EXCH.64 URZ, [UR7+0x48], UR8 ;  /* 0x00004808073f75b2 */ /* 0x0000220008000100 */
[----:B------:R-:W-:Y:S01]  /*03b0*/  NOP ;  /* 0x0000000000007918 */ /* 0x000fe20000000000 */
.L_x_2:
[----:B------:R-:W5:Y:S01]  /*03c0*/  SHFL.IDX PT, R5, R0, RZ, 0x1f ;  /* 0x00001fff00057589 */ /* 0x000f6200000e0000 */
[----:B------:R-:W-:Y:S01]  /*03d0*/  ELECT P0, URZ, PT ;  /* 0x00000000003f782f */ /* 0x000fe20003800000 */
[----:B------:R-:W-:Y:S01]  /*03e0*/  NOP ;  /* 0x0000000000007918 */ /* 0x000fe20000000000 */
[----:B------:R-:W-:Y:S01]  /*03f0*/  ELECT P1, URZ, PT ;  /* 0x00000000003f782f */ /* 0x000fe20003820000 */
[----:B------:R1:W2:Y:S01]  /*0400*/  SHFL.IDX PT, R4, R0, RZ, 0x1f ;  /* 0x00001fff00047589 */ /* 0x0002a200000e0000 */
[----:B0-----:R-:W-:Y:S01]  /*0410*/  UMOV UR4, 0x20 ;  /* 0x0000002000047882 */ /* 0x001fe20000000000 */
[----:B------:R-:W-:Y:S01]  /*0420*/  UMOV UR9, 0x80 ;  /* 0x0000008000097882 */ /* 0x000fe20000000000 */
[----:B------:R-:W-:Y:S01]  /*0430*/  NOP ;  /* 0x0000000000007918 */ /* 0x000fe20000000000 */
[----:B------:R-:W0:Y:S01]  /*0440*/  SHFL.IDX PT, R2, R2, RZ, 0x1f ;  /* 0x00001fff02027589 */ /* 0x000e2200000e0000 */
[----:B------:R-:W-:Y:S01]  /*0450*/  ULDC.64 UR20, c[0x0][0x208] ;  /* 0x0000820000147ab9 */ /* 0x000fe20000000a00 */
[----:B-1----:R-:W-:-:S04]  /*0460*/  SHF.R.S32.HI R0, RZ, 0x1f, R3 ;  /* 0x0000001fff007819 */ /* 0x002fc80000011403 */
[----:B------:R-:W-:-:S04]  /*0470*/  LEA.HI R0, R0, R3, RZ, 0x7 ;  /* 0x0000000300007211 */ /* 0x000fc800078f38ff */
[----:B------:R-:W-:Y:S02]  /*0480*/  LOP3.LUT R0, R0, 0xffffff80, RZ, 0xc0, !PT ;  /* 0xffffff8000007812 */ /* 0x000fe400078ec0ff */
[----:B-----5:R-:W-:Y:S02]  /*0490*/  ISETP.NE.OR P0, PT, R5, RZ, !P0 ;  /* 0x000000ff0500720c */ /* 0x020fe40004705670 */
[----:B--2---:R-:W-:Y:S02]  /*04a0*/  ISETP.NE.OR P1, PT, R4, RZ, !P1 ;  /* 0x000000ff0400720c */ /* 0x004fe40004f25670 */
[----:B0-----:R-:W-:Y:S01]  /*04b0*/  R2UR UR18, R2 ;  /* 0x00000000021272ca */ /* 0x001fe200000e0000 */
[----:B------:R-:W-:-:S08]  /*04c0*/  IMAD.IADD R2, R3, 0x1, -R0 ;  /* 0x0000000103027824 */ /* 0x000fd000078e0a00 */
[----:B------:R-:W-:Y:S02]  /*04d0*/  VOTEU.ALL UP0, P0 ;  /* 0x00000000003f7886 */ /* 0x000fe40000000000 */
[----:B------:R-:W-:-:S03]  /*04e0*/  VOTEU.ALL UP1, P1 ;  /* 0x00000000003f7886 */ /* 0x000fc60000820000 */
[----:B------:R-:W0:Y:S01]  /*04f0*/  @!UP0 S2UR UR8, SR_CgaCtaId ;  /* 0x00000000000889c3 */ /* 0x000e220000008800 */
[----:B------:R-:W-:Y:S01]  /*0500*/  @!UP0 UMOV UR7, 0x400 ;  /* 0x0000040000078882 */ /* 0x000fe20000000000 */
[----:B------:R-:W-:-:S04]  /*0510*/  @!UP0 UIADD3 UR4, -UR4, 0x100000, URZ ;  /* 0x0010000004048890 */ /* 0x000fc8000fffe13f */
[----:B------:R-:W-:Y:S02]  /*0520*/  @!UP0 USHF.L.U32 UR5, UR4, 0xb, URZ ;  /* 0x0000000b04058899 */ /* 0x000fe4000800063f */
[----:B------:R-:W-:Y:S01]  /*0530*/  @!UP0 USHF.L.U32 UR4, UR4, 0x1, URZ ;  /* 0x0000000104048899 */ /* 0x000fe2000800063f */
[----:B------:R-:W-:Y:S01]  /*0540*/  @!UP1 UMOV UR10, 0x400 ;  /* 0x00000400000a9882 */ /* 0x000fe20000000000 */
[----:B------:R-:W-:Y:S01]  /*0550*/  VOTEU.ALL UP2, P1 ;  /* 0x00000000003f7886 */ /* 0x000fe20000840000 */
[----:B------:R-:W-:Y:S01]  /*0560*/  VOTEU.ALL UP3, P1 ;  /* 0x00000000003f7886 */ /* 0x000fe20000860000 */
[----:B------:R-:W-:Y:S01]  /*0570*/  VOTEU.ALL UP4, P1 ;  /* 0x00000000003f7886 */ /* 0x000fe20000880000 */
[----:B------:R-:W1:Y:S01]  /*0580*/  @!UP1 S2UR UR11, SR_CgaCtaId ;  /* 0x00000000000b99c3 */ /* 0x000e620000008800 */
[----:B------:R-:W-:Y:S01]  /*0590*/  VOTEU.ALL UP5, P1 ;  /* 0x00000000003f7886 */ /* 0x000fe200008a0000 */
[----:B------:R-:W-:Y:S01]  /*05a0*/  ISETP.NE.AND P1, PT, RZ, UR13, PT ;  /* 0x0000000dff007c0c */ /* 0x000fe2000bf25270 */
[----:B0-----:R-:W-:-:S02]  /*05b0*/  @!UP0 ULEA UR7, UR8, UR7, 0x18 ;  /* 0x0000000708078291 */ /* 0x001fc4000f8ec03f */
[----:B------:R-:W-:-:S04]  /*05c0*/  @!UP1 UIADD3 UR8, -UR9, 0x100000, URZ ;  /* 0x0010000009089890 */ /* 0x000fc8000fffe13f */
[----:B------:R-:W-:Y:S02]  /*05d0*/  @!UP1 USHF.L.U32 UR9, UR8, 0xb, URZ ;  /* 0x0000000b08099899 */ /* 0x000fe4000800063f */
[----:B------:R-:W-:Y:S01]  /*05e0*/  @!UP1 USHF.L.U32 UR8, UR8, 0x1, URZ ;  /* 0x0000000108089899 */ /* 0x000fe2000800063f */
[----:B------:R-:W-:Y:S01]  /*05f0*/  VOTEU.ALL UP0, P0 ;  /* 0x00000000003f7886 */ /* 0x000fe20000000000 */
[----:B-1----:R-:W-:Y:S01]  /*0600*/  @!UP1 ULEA UR10, UR11, UR10, 0x18 ;  /* 0x0000000a0b0a9291 */ /* 0x002fe2000f8ec03f */
[----:B------:R-:W-:Y:S01]  /*0610*/  VOTEU.ALL UP1, P0 ;  /* 0x00000000003f7886 */ /* 0x000fe20000020000 */
[----:B------:R-:W0:Y:S02]  /*0620*/  FENCE.VIEW.ASYNC.S ;  /* 0x00000000000073c6 */ /* 0x000e240000000000 */
[----:B0-----:R-:W3:Y:S02]  /*0630*/  @!UP0 SYNCS.EXCH.64 URZ, [UR7+0x80], UR4 ;  /* 0x00008004073f85b2 */ /* 0x001ee40008000100 */
[----:B------:R0:W3:Y:S01]  /*0640*/  @!UP1 SYNCS.EXCH.64 URZ, [UR7+0x88], UR4 ;  /* 0x00008804073f95b2 */ /* 0x0000e20008000100 */
[----:B------:R-:W-:Y:S01]  /*0650*/  NOP ;  /* 0x0000000000007918 */ /* 0x000fe20000000000 */
[----:B0-----:R-:W-:-:S02]  /*0660*/  ULDC.64 UR4, c[0x0][0x598] ;  /* 0x0001660000047ab9 */ /* 0x001fc40000000a00 */
[----:B------:R-:W-:Y:S02]  /*0670*/  ISETP.NE.U32.AND P0, PT, RZ, UR4, PT ;  /* 0x00000004ff007c0c */ /* 0x000fe4000bf05070 */
[----:B------:R0:W3:Y:S02]  /*0680*/  @!UP2 SYNCS.EXCH.64 URZ, [UR10+0x60], UR8 ;  /* 0x000060080a3fa5b2 */ /* 0x0000e40008000100 */
[----:B------:R-:W-:Y:S01]  /*0690*/  ISETP.NE.AND.EX P0, PT, RZ, UR5, PT, P0 ;  /* 0x00000005ff007c0c */ /* 0x000fe2000bf05300 */
[----:B------:R0:W3:Y:S01]  /*06a0*/  @!UP3 SYNCS.EXCH.64 URZ, [UR10+0x68], UR8 ;  /* 0x000068080a3fb5b2 */ /* 0x0000e20008000100 */
[----:B------:R0:W3:Y:S01]  /*06b0*/  @!UP4 SYNCS.EXCH.64 URZ, [UR10+0x70], UR8 ;  /* 0x000070080a3fc5b2 */ /* 0x0000e20008000100 */
[----:B------:R0:W3:Y:S01]  /*06c0*/  @!UP5 SYNCS.EXCH.64 URZ, [UR10+0x78], UR8 ;  /* 0x000078080a3fd5b2 */ /* 0x0000e20008000100 */
[----:B------:R-:W-:Y:S01]  /*06d0*/  NOP ;  /* 0x0000000000007918 */ /* 0x000fe20000000000 */
[----:B---34-:R-:W-:Y:S08]  /*06e0*/  BAR.SYNC.DEFER_BLOCKING 0x0 ;  /* 0x0000000000007b1d */ /* 0x018ff00000010000 */
[----:B0-----:R-:W-:Y:S05]  /*06f0*/  @!P0 BRA `(.L_x_3) ;  /* 0x0000000000208947 */ /* 0x001fea0003800000 */
[----:B------:R-:W0:Y:S02]  /*0700*/  LDC.64 R4, c[0x0][0x598] ;  /* 0x00016600ff047b82 */ /* 0x000e240000000a00 */
[----:B0-----:R-:W2:Y:S02]  /*0710*/  LDG.E.64 R4, desc[UR20][R4.64] ;  /* 0x0000001404047981 */ /* 0x001ea4000c1e1b00 */
[----:B--2---:R-:W-:-:S04]  /*0720*/  ISETP.NE.U32.AND P0, PT, R4, RZ, PT ;  /* 0x000000ff0400720c */ /* 0x004fc80003f05070 */
[----:B------:R-:W-:-:S13]  /*0730*/  ISETP.NE.AND.EX P0, PT, R5, RZ, PT, P0 ;  /* 0x000000ff0500720c */ /* 0x000fda0003f05300 */
[----:B------:R-:W-:Y:S05]  /*0740*/  @!P0 BRA `(.L_x_3) ;  /* 0x00000000000c8947 */ /* 0x000fea0003800000 */
[----:B------:R-:W2:Y:S02]  /*0750*/  LD.E R4, desc[UR20][R4.64] ;  /* 0x0000001404047980 */ /* 0x000ea4000c101900 */
[----:B--2---:R-:W-:Y:S01]  /*0760*/  R2UR UR32, R4 ;  /* 0x00000000042072ca */ /* 0x004fe200000e0000 */
[----:B------:R-:W-:-:S14]  /*0770*/  BRA `(.L_x_4) ;  /* 0x0000000000247947 */ /* 0x000fdc0003800000 */
.L_x_3:
[----:B------:R-:W-:Y:S02]  /*0780*/  ULDC.64 UR4, c[0x0][0x588] ;  /* 0x0001620000047ab9 */ /* 0x000fe40000000a00 */
[----:B------:R-:W-:-:S04]  /*0790*/  ISETP.NE.U32.AND P0, PT, RZ, UR4, PT ;  /* 0x00000004ff007c0c */ /* 0x000fc8000bf05070 */
[----:B------:R-:W-:-:S13]  /*07a0*/  ISETP.NE.AND.EX P0, PT, RZ, UR5, PT, P0 ;  /* 0x00000005ff007c0c */ /* 0x000fda000bf05300 */
[----:B------:R-:W-:Y:S05]  /*07b0*/  @!P0 BRA `(.L_x_5) ;  /* 0x0000000000108947 */ /* 0x000fea0003800000 */
[----:B------:R-:W0:Y:S02]  /*07c0*/  LDC.64 R4, c[0x0][0x588] ;  /* 0x00016200ff047b82 */ /* 0x000e240000000a00 */
[----:B0-----:R-:W2:Y:S02]  /*07d0*/  LDG.E R4, desc[UR20][R4.64] ;  /* 0x0000001404047981 */ /* 0x001ea4000c1e1900 */
[----:B--2---:R-:W-:Y:S01]  /*07e0*/  R2UR UR32, R4 ;  /* 0x00000000042072ca */ /* 0x004fe200000e0000 */
[----:B------:R-:W-:-:S14]  /*07f0*/  BRA `(.L_x_4) ;  /* 0x0000000000047947 */ /* 0x000fdc0003800000 */
.L_x_5:
[----:B------:R-:W-:-:S05]  /*0800*/  ULDC UR32, c[0x0][0x580] ;  /* 0x0001600000207ab9 */ /* 0x000fca0000000800 */
.L_x_4:
[----:B------:R-:W-:Y:S02]  /*0810*/  ULDC.64 UR4, c[0x0][0x5a0] ;  /* 0x0001680000047ab9 */ /* 0x000fe40000000a00 */
[----:B------:R-:W-:-:S04]  /*0820*/  ISETP.NE.U32.AND P0, PT, RZ, UR4, PT ;  /* 0x00000004ff007c0c */ /* 0x000fc8000bf05070 */
[----:B------:R-:W-:-:S13]  /*0830*/  ISETP.NE.AND.EX P0, PT, RZ, UR5, PT, P0 ;  /* 0x00000005ff007c0c */ /* 0x000fda000bf05300 */
[----:B------:R-:W-:Y:S05]  /*0840*/  @!P0 BRA `(.L_x_6) ;  /* 0x0000000000208947 */ /* 0x000fea0003800000 */
        /* <DEDUP_REMOVED lines=8> */
.L_x_6:
        /* <DEDUP_REMOVED lines=8> */
.L_x_8:
[----:B------:R-:W-:-:S05]  /*0950*/  ULDC UR31, c[0x0][0x584] ;  /* 0x00016100001f7ab9 */ /* 0x000fca0000000800 */
.L_x_7:
[----:B------:R-:W0:Y:S01]  /*0960*/  LDC R0, c[0x0][0x65c] ;  /* 0x00019700ff007b82 */ /* 0x000e220000000800 */
[----:B------:R-:W1:Y:S01]  /*0970*/  S2R R12, SR_CTAID.Y ;  /* 0x00000000000c7919 */ /* 0x000e620000002600 */
[----:B------:R-:W-:Y:S01]  /*0980*/  IMAD.MOV.U32 R5, RZ, RZ, RZ ;  /* 0x000000ffff057224 */ /* 0x000fe200078e00ff */
[----:B------:R-:W-:Y:S01]  /*0990*/  UISETP.NE.AND UP0, UPT, UR13, 0x2, UPT ;  /* 0x000000020d00788c */ /* 0x000fe2000bf05270 */
[----:B------:R-:W2:Y:S01]  /*09a0*/  S2R R4, SR_CTAID.X ;  /* 0x0000000000047919 */ /* 0x000ea20000002500 */
[----:B------:R-:W-:Y:S01]  /*09b0*/  ULDC UR7, c[0x0][0x28c] ;  /* 0x0000a30000077ab9 */ /* 0x000fe20000000800 */
[----:B------:R-:W-:Y:S01]  /*09c0*/  UMOV UR5, URZ ;  /* 0x0000003f00057c82 */ /* 0x000fe20008000000 */
[----:B------:R-:W-:Y:S02]  /*09d0*/  UIADD3 UR7, UR7, 0x7f, URZ ;  /* 0x0000007f07077890 */ /* 0x000fe4000fffe03f */
[----:B------:R-:W-:Y:S01]  /*09e0*/  PLOP3.LUT P0, PT, PT, PT, UP0, 0x80, 0x0 ;  /* 0x000000000000781c */ /* 0x000fe20003f0f008 */
[----:B------:R-:W-:Y:S01]  /*09f0*/  UMOV UR4, URZ ;  /* 0x0000003f00047c82 */ /* 0x000fe20008000000 */
[----:B------:R-:W-:Y:S01]  /*0a00*/  ULDC.64 UR22, c[0x0][0x650] ;  /* 0x0001940000167ab9 */ /* 0x000fe20000000a00 */
[----:B------:R-:W-:-:S04]  /*0a10*/  USHF.R.S32.HI UR10, URZ, 0x1f, UR7 ;  /* 0x0000001f3f0a7899 */ /* 0x000fc80008011407 */
[----:B------:R-:W-:-:S04]  /*0a20*/  ULEA.HI UR10, UR10, UR7, URZ, 0x7 ;  /* 0x000000070a0a7291 */ /* 0x000fc8000f8f383f */
[----:B------:R-:W-:Y:S01]  /*0a30*/  USHF.R.S32.HI UR14, URZ, 0x7, UR10 ;  /* 0x000000073f0e7899 */ /* 0x000fe2000801140a */
[----:B0-----:R-:W-:-:S13]  /*0a40*/  ISETP.NE.AND P2, PT, R0, 0x1, PT ;  /* 0x000000010000780c */ /* 0x001fda0003f45270 */
[----:B------:R-:W2:Y:S01]  /*0a50*/  @P2 LDC R9, c[0x0][0x10] ;  /* 0x00000400ff092b82 */ /* 0x000ea20000000800 */
[----:B-1----:R-:W-:Y:S02]  /*0a60*/  @P2 IMAD.MOV.U32 R6, RZ, RZ, R12 ;  /* 0x000000ffff062224 */ /* 0x002fe400078e000c */
[----:B------:R-:W-:-:S05]  /*0a70*/  @P2 IMAD.MOV.U32 R7, RZ, RZ, RZ ;  /* 0x000000ffff072224 */ /* 0x000fca00078e00ff */
[----:B------:R-:W0:Y:S01]  /*0a80*/  @!P2 LDC R11, c[0x0][0xc] ;  /* 0x00000300ff0bab82 */ /* 0x000e220000000800 */
[----:B------:R-:W-:Y:S01]  /*0a90*/  ULDC UR8, c[0x0][0xc] ;  /* 0x0000030000087ab9 */ /* 0x000fe20000000800 */
[----:B------:R-:W-:Y:S01]  /*0aa0*/  ULDC UR9, c[0x0][0x10] ;  /* 0x0000040000097ab9 */ /* 0x000fe20000000800 */
[----:B------:R-:W-:Y:S01]  /*0ab0*/  ULDC UR7, c[0x0][0x14] ;  /* 0x0000050000077ab9 */ /* 0x000fe20000000800 */
[----:B------:R-:W-:-:S04]  /*0ac0*/  UIMAD.WIDE.U32 UR8, UR8, UR9, URZ ;  /* 0x00000009080872a5 */ /* 0x000fc8000f8e003f */
[----:B------:R-:W-:Y:S02]  /*0ad0*/  UIMAD.WIDE.U32 UR16, UR8, UR7, URZ ;  /* 0x00000007081072a5 */ /* 0x000fe4000f8e003f */
[----:B------:R-:W-:-:S04]  /*0ae0*/  UIMAD UR13, UR9, UR7, URZ ;  /* 0x00000007090d72a4 */ /* 0x000fc8000f8e023f */
[----:B------:R-:W-:Y:S01]  /*0af0*/  UIADD3 UR13, UR17, UR13, URZ ;  /* 0x0000000d110d7290 */ /* 0x000fe2000fffe03f */
[----:B--2---:R-:W-:-:S04]  /*0b00*/  @P2 IMAD.WIDE.U32 R8, R4, R9, R6 ;  /* 0x0000000904082225 */ /* 0x004fc800078e0006 */
[----:B------:R-:W-:Y:S02]  /*0b10*/  @P2 IMAD.MOV.U32 R13, RZ, RZ, R8 ;  /* 0x000000ffff0d2224 */ /* 0x000fe400078e0008 */
[----:B0-----:R-:W-:-:S04]  /*0b20*/  @!P2 IMAD.WIDE.U32 R6, R11, R12, R4 ;  /* 0x0000000c0b06a225 */ /* 0x001fc800078e0004 */
[----:B------:R-:W-:Y:S02]  /*0b30*/  @P2 IMAD.MOV.U32 R11, RZ, RZ, RZ ;  /* 0x000000ffff0b2224 */ /* 0x000fe400078e00ff */
[----:B------:R-:W-:Y:S02]  /*0b40*/  @!P2 IMAD.MOV.U32 R13, RZ, RZ, R6 ;  /* 0x000000ffff0da224 */ /* 0x000fe400078e0006 */
[----:B------:R-:W-:Y:S02]  /*0b50*/  @P2 IMAD.IADD R10, R9, 0x1, R11 ;  /* 0x00000001090a2824 */ /* 0x000fe400078e020b */
[----:B------:R-:W-:Y:S01]  /*0b60*/  @!P2 IMAD.MOV.U32 R10, RZ, RZ, R7 ;  /* 0x000000ffff0aa224 */ /* 0x000fe200078e0007 */
[----:B------:R0:W-:Y:S01]  /*0b70*/  STL [R1+0x78], R13 ;  /* 0x0000780d01007387 */ /* 0x0001e20000100800 */
[----:B------:R-:W-:Y:S02]  /*0b80*/  IMAD.MOV.U32 R18, RZ, RZ, R13 ;  /* 0x000000ffff127224 */ /* 0x000fe400078e000d */
[----:B------:R-:W-:Y:S01]  /*0b90*/  IMAD.MOV.U32 R19, RZ, RZ, R10 ;  /* 0x000000ffff137224 */ /* 0x000fe200078e000a */
[----:B------:R0:W-:Y:S01]  /*0ba0*/  STL [R1+0x74], R10 ;  /* 0x0000740a01007387 */ /* 0x0001e20000100800 */
[----:B------:R-:W-:Y:S05]  /*0bb0*/  @P0 BRA `(.L_x_9) ;  /* 0x0000000000280947 */ /* 0x000fea0003800000 */
[----:B------:R-:W-:Y:S01]  /*0bc0*/  IADD3 R18, P0, R18, UR16, RZ ;  /* 0x0000001012127c10 */ /* 0x000fe2000ff1e0ff */
[----:B------:R-:W-:Y:S02]  /*0bd0*/  UISETP.GE.U32.AND UP0, UPT, UR14, 0x5, UPT ;  /* 0x000000050e00788c */ /* 0x000fe4000bf06070 */
[----:B------:R-:W-:Y:S01]  /*0be0*/  UIMAD.WIDE.U32 UR4, UR14, -0x33333333, URZ ;  /* 0xcccccccd0e0478a5 */ /* 0x000fe2000f8e003f */
[----:B------:R-:W-:Y:S01]  /*0bf0*/  IADD3.X R19, R19, UR13, RZ, P0, !PT ;  /* 0x0000000d13137c10 */ /* 0x000fe200087fe4ff */
[----:B------:R1:W-:Y:S02]  /*0c00*/  STL [R1+0x78], R18 ;  /* 0x0000781201007387 */ /* 0x0003e40000100800 */
[----:B------:R-:W-:Y:S02]  /*0c10*/  USHF.R.U32.HI UR5, URZ, 0x2, UR5 ;  /* 0x000000023f057899 */ /* 0x000fe40008011605 */
[----:B------:R1:W-:Y:S01]  /*0c20*/  STL [R1+0x74], R19 ;  /* 0x0000741301007387 */ /* 0x0003e20000100800 */
[----:B------:R-:W-:-:S02]  /*0c30*/  UMOV UR4, URZ ;  /* 0x0000003f00047c82 */ /* 0x000fc40008000000 */
[----:B------:R-:W-:Y:S02]  /*0c40*/  @UP0 ULOP3.LUT UR4, UR5, 0x1, URZ, 0xc0, !UPT ;  /* 0x0000000105040892 */ /* 0x000fe4000f8ec03f */
[----:B------:R-:W-:-:S12]  /*0c50*/  UIMAD UR5, UR5, -0x5, UR14 ;  /* 0xfffffffb050578a4 */ /* 0x000fd8000f8e020e */
.L_x_9:
[----:B------:R-:W-:Y:S01]  /*0c60*/  IMAD.MOV.U32 R8, RZ, RZ, -0x1 ;  /* 0xffffffffff087424 */ /* 0x000fe200078e00ff */
[----:B------:R-:W-:Y:S01]  /*0c70*/  ISETP.GE.U32.AND P0, PT, R18, UR22, PT ;  /* 0x0000001612007c0c */ /* 0x000fe2000bf06070 */
[----:B------:R-:W-:Y:S01]  /*0c80*/  IMAD.MOV.U32 R6, RZ, RZ, -0x1 ;  /* 0xffffffffff067424 */ /* 0x000fe200078e00ff */
[----:B------:R-:W-:Y:S01]  /*0c90*/  PRMT R0, RZ, 0x7610, R0 ;  /* 0x00007610ff007816 */ /* 0x000fe20000000000 */
[----:B------:R-:W-:Y:S01]  /*0ca0*/  IMAD.MOV.U32 R7, RZ, RZ, -0x1 ;  /* 0xffffffffff077424 */ /* 0x000fe200078e00ff */
[----:B------:R2:W-:Y:S01]  /*0cb0*/  STL [R1+0x7c], R8 ;  /* 0x00007c0801007387 */ /* 0x0005e20000100800 */
[----:B------:R-:W-:-:S03]  /*0cc0*/  ISETP.GE.U32.AND.EX P0, PT, R19, UR23, PT, P0 ;  /* 0x0000001713007c0c */ /* 0x000fc6000bf06100 */
[----:B------:R2:W-:Y:S04]  /*0cd0*/  STL [R1+0x70], R6 ;  /* 0x0000700601007387 */ /* 0x0005e80000100800 */
[----:B------:R2:W-:Y:S06]  /*0ce0*/  STL [R1+0x80], R7 ;  /* 0x0000800701007387 */ /* 0x0005ec0000100800 */
[----:B------:R-:W-:Y:S05]  /*0cf0*/  @P0 BRA `(.L_x_10) ;  /* 0x0000000400680947 */ /* 0x000fea0003800000 */
[----:B------:R-:W3:Y:S01]  /*0d00*/  LDC.64 R14, c[0x0][0x628] ;  /* 0x00018a00ff0e7b82 */ /* 0x000ee20000000a00 */
[----:B--2---:R-:W-:Y:S02]  /*0d10*/  IMAD.MOV.U32 R6, RZ, RZ, R18 ;  /* 0x000000ffff067224 */ /* 0x004fe400078e0012 */
[----:B------:R-:W-:-:S05]  /*0d20*/  IMAD.MOV.U32 R7, RZ, RZ, R19 ;  /* 0x000000ffff077224 */ /* 0x000fca00078e0013 */
[----:B------:R-:W2:Y:S08]  /*0d30*/  LDC R0, c[0x0][0x630] ;  /* 0x00018c00ff007b82 */ /* 0x000eb00000000800 */
[----:B------:R-:W4:Y:S01]  /*0d40*/  LDC.64 R16, c[0x0][0x620] ;  /* 0x00018800ff107b82 */ /* 0x000f220000000a00 */
[----:B---3--:R-:W-:-:S04]  /*0d50*/  ISETP.NE.U32.AND P0, PT, R14, RZ, PT ;  /* 0x000000ff0e00720c */ /* 0x008fc80003f05070 */
[----:B------:R-:W-:-:S13]  /*0d60*/  ISETP.NE.AND.EX P0, PT, R15, RZ, PT, P0 ;  /* 0x000000ff0f00720c */ /* 0x000fda0003f05300 */
[----:B--2-4-:R-:W-:Y:S05]  /*0d70*/  @!P0 BRA `(.L_x_11) ;  /* 0x0000000000288947 */ /* 0x014fea0003800000 */
[----:B------:R-:W2:Y:S02]  /*0d80*/  LDC R11, c[0x0][0x634] ;  /* 0x00018d00ff0b7b82 */ /* 0x000ea40000000800 */
[----:B--2---:R-:W-:-:S05]  /*0d90*/  IADD3 R11, P0, R18, R11, RZ ;  /* 0x0000000b120b7210 */ /* 0x004fca0007f1e0ff */
[----:B0-----:R-:W-:-:S04]  /*0da0*/  IMAD.X R13, RZ, RZ, R19, P0 ;  /* 0x000000ffff0d7224 */ /* 0x001fc800000e0613 */
[----:B------:R-:W-:-:S04]  /*0db0*/  IMAD.WIDE.U32 R6, R13, R14, RZ ;  /* 0x0000000e0d067225 */ /* 0x000fc800078e00ff */
[----:B------:R-:W-:-:S04]  /*0dc0*/  IMAD.WIDE.U32 R8, P0, R11, R15, R6 ;  /* 0x0000000f0b087225 */ /* 0x000fc80007800006 */
[----:B------:R-:W-:-:S04]  /*0dd0*/  IMAD.WIDE.U32 R6, R11, R14, RZ ;  /* 0x0000000e0b067225 */ /* 0x000fc800078e00ff */
[----:B------:R-:W-:Y:S01]  /*0de0*/  IMAD.X R11, RZ, RZ, RZ, P0 ;  /* 0x000000ffff0b7224 */ /* 0x000fe200000e06ff */
[----:B------:R-:W-:Y:S01]  /*0df0*/  IADD3 RZ, P0, R7, R8, RZ ;  /* 0x0000000807ff7210 */ /* 0x000fe20007f1e0ff */
[----:B------:R-:W-:-:S04]  /*0e00*/  IMAD.MOV.U32 R10, RZ, RZ, R9 ;  /* 0x000000ffff0a7224 */ /* 0x000fc800078e0009 */
[----:B------:R-:W-:-:S08]  /*0e10*/  IMAD.WIDE.U32.X R6, R13, R15, R10, P0 ;  /* 0x0000000f0d067225 */ /* 0x000fd000000e040a */
.L_x_11:
[-CC-:B------:R-:W-:Y:S01]  /*0e20*/  SHF.R.U64 R25, R6, R0.reuse, R7.reuse ;  /* 0x0000000006197219 */ /* 0x180fe20000001207 */
[----:B0-----:R-:W0:Y:S01]  /*0e30*/  LDC R10, c[0x0][0x618] ;  /* 0x00018600ff0a7b82 */ /* 0x001e220000000800 */
[----:B------:R-:W-:Y:S01]  /*0e40*/  SHF.R.U32.HI R5, RZ, R0, R7 ;  /* 0x00000000ff057219 */ /* 0x000fe20000011607 */
[----:B------:R-:W-:Y:S01]  /*0e50*/  IMAD.MOV.U32 R6, RZ, RZ, R18 ;  /* 0x000000ffff067224 */ /* 0x000fe200078e0012 */
[----:B------:R-:W-:Y:S01]  /*0e60*/  IADD3 R9, P0, RZ, -R25, RZ ;  /* 0x80000019ff097210 */ /* 0x000fe20007f1e0ff */
[----:B------:R-:W-:Y:S01]  /*0e70*/  IMAD.MOV.U32 R7, RZ, RZ, R19 ;  /* 0x000000ffff077224 */ /* 0x000fe200078e0013 */
[----:B------:R-:W-:Y:S01]  /*0e80*/  I2FP.F32.U32 R0, R4 ;  /* 0x0000000400007245 */ /* 0x000fe20000201000 */
[----:B------:R-:W-:Y:S02]  /*0e90*/  ULDC UR7, c[0x0][0x150] ;  /* 0x0000540000077ab9 */ /* 0x000fe40000000800 */
[----:B------:R-:W2:Y:S01]  /*0ea0*/  LDC.64 R22, c[0x0][0x640] ;  /* 0x00019000ff167b82 */ /* 0x000ea20000000a00 */
[----:B------:R-:W-:-:S02]  /*0eb0*/  IMAD.X R11, RZ, RZ, ~R5, P0 ;  /* 0x000000ffff0b7224 */ /* 0x000fc400000e0e05 */
[----:B------:R-:W-:Y:S01]  /*0ec0*/  FMUL R0, R0, UR7 ;  /* 0x0000000700007c20 */ /* 0x000fe20008400000 */
[----:B------:R-:W-:Y:S01]  /*0ed0*/  IMAD.WIDE.U32 R6, R9, R16, R6 ;  /* 0x0000001009067225 */ /* 0x000fe200078e0006 */
[----:B------:R-:W-:-:S03]  /*0ee0*/  ULDC UR7, c[0x0][0x154] ;  /* 0x0000550000077ab9 */ /* 0x000fc60000000800 */
[----:B------:R-:W-:Y:S01]  /*0ef0*/  IMAD R8, R11, R16, RZ ;  /* 0x000000100b087224 */ /* 0x000fe200078e02ff */
[----:B------:R-:W3:Y:S01]  /*0f00*/  LDC R5, c[0x0][0x144] ;  /* 0x00005100ff057b82 */ /* 0x000ee20000000800 */
[----:B------:R-:W4:Y:S02]  /*0f10*/  F2I.U32.TRUNC.NTZ R0, R0 ;  /* 0x0000000000007305 */ /* 0x000f24000020f000 */
[----:B------:R-:W-:-:S04]  /*0f20*/  IMAD R9, R9, R17, R8 ;  /* 0x0000001109097224 */ /* 0x000fc800078e0208 */
[----:B------:R-:W-:Y:S01]  /*0f30*/  IMAD.IADD R7, R7, 0x1, R9 ;  /* 0x0000000107077824 */ /* 0x000fe200078e0209 */
[----:B------:R-:W5:Y:S01]  /*0f40*/  LDC R16, c[0x0][0x608] ;  /* 0x00018200ff107b82 */ /* 0x000f620000000800 */
[----:B------:R-:W-:-:S03]  /*0f50*/  IMAD.MOV.U32 R9, RZ, RZ, -0x1 ;  /* 0xffffffffff097424 */ /* 0x000fc600078e00ff */
[--C-:B0-----:R-:W-:Y:S02]  /*0f60*/  SHF.R.U64 R14, R6, R10, R7.reuse ;  /* 0x0000000a060e7219 */ /* 0x101fe40000001207 */
[----:B------:R-:W-:Y:S02]  /*0f70*/  I2FP.F32.U32 R6, R12 ;  /* 0x0000000c00067245 */ /* 0x000fe40000201000 */
[----:B------:R-:W0:Y:S01]  /*0f80*/  LDC R20, c[0x0][0x658] ;  /* 0x00019600ff147b82 */ /* 0x000e220000000800 */
[----:B--2---:R-:W-:Y:S01]  /*0f90*/  ISETP.NE.U32.AND P0, PT, R22, RZ, PT ;  /* 0x000000ff1600720c */ /* 0x004fe20003f05070 */
[----:B----4-:R-:W-:Y:S02]  /*0fa0*/  IMAD.MOV R8, RZ, RZ, -R0 ;  /* 0x000000ffff087224 */ /* 0x010fe400078e0a00 */
[----:B------:R-:W-:Y:S01]  /*0fb0*/  FMUL R6, R6, UR7 ;  /* 0x0000000706067c20 */ /* 0x000fe20008400000 */
[----:B------:R-:W-:Y:S02]  /*0fc0*/  SHF.R.U32.HI R7, RZ, R10, R7 ;  /* 0x0000000aff077219 */ /* 0x000fe40000011607 */
[----:B------:R-:W-:Y:S01]  /*0fd0*/  ISETP.NE.AND.EX P0, PT, R23, RZ, PT, P0 ;  /* 0x000000ff1700720c */ /* 0x000fe20003f05300 */
[----:B------:R2:W4:Y:S01]  /*0fe0*/  F2I.U32.TRUNC.NTZ R13, R6 ;  /* 0x00000006000d7305 */ /* 0x000522000020f000 */
[----:B------:R-:W2:Y:S01]  /*0ff0*/  LDC R15, c[0x0][0x148] ;  /* 0x00005200ff0f7b82 */ /* 0x000ea20000000800 */
[----:B---3--:R-:W-:-:S07]  /*1000*/  IMAD R0, R5, R8, R4 ;  /* 0x0000000805007224 */ /* 0x008fce00078e0204 */
[----:B-1----:R-:W1:Y:S01]  /*1010*/  LDC R18, c[0x0][0x600] ;  /* 0x00018000ff127b82 */ /* 0x002e620000000800 */
[-CC-:B-----5:R-:W-:Y:S02]  /*1020*/  SHF.R.U64 R26, R14, R16.reuse, R7.reuse ;  /* 0x000000100e1a7219 */ /* 0x1a0fe40000001207 */
[----:B------:R-:W-:Y:S01]  /*1030*/  SHF.R.U32.HI R5, RZ, R16, R7 ;  /* 0x00000010ff057219 */ /* 0x000fe20000011607 */
[----:B------:R-:W-:-:S04]  /*1040*/  IMAD.MOV.U32 R7, RZ, RZ, 0x1 ;  /* 0x00000001ff077424 */ /* 0x000fc800078e00ff */
[----:B------:R-:W3:Y:S01]  /*1050*/  LDC R19, c[0x0][0x648] ;  /* 0x00019200ff137b82 */ /* 0x000ee20000000800 */
[-C--:B0-----:R-:W-:Y:S02]  /*1060*/  SHF.L.U32 R4, R9, R20.reuse, RZ ;  /* 0x0000001409047219 */ /* 0x081fe400000006ff */
[--C-:B------:R-:W-:Y:S02]  /*1070*/  SHF.R.U64 R16, R26, R20, R5.reuse ;  /* 0x000000141a107219 */ /* 0x100fe40000001205 */
[----:B------:R-:W-:Y:S02]  /*1080*/  LOP3.LUT R11, RZ, R4, RZ, 0x33, !PT ;  /* 0x00000004ff0b7212 */ /* 0x000fe400078e33ff */
[-C--:B------:R-:W-:Y:S01]  /*1090*/  SHF.R.U32.HI R5, RZ, R20.reuse, R5 ;  /* 0x00000014ff057219 */ /* 0x080fe20000011605 */
[----:B------:R-:W0:Y:S01]  /*10a0*/  LDC R21, c[0x0][0x638] ;  /* 0x00018e00ff157b82 */ /* 0x000e220000000800 */
[----:B------:R-:W-:Y:S01]  /*10b0*/  SHF.L.U32 R10, R7, R20, RZ ;  /* 0x00000014070a7219 */ /* 0x000fe200000006ff */
[----:B------:R-:W-:-:S06]  /*10c0*/  IMAD.MOV.U32 R4, RZ, RZ, R16 ;  /* 0x000000ffff047224 */ /* 0x000fcc00078e0010 */
[----:B------:R-:W0:Y:S01]  /*10d0*/  LDC R24, c[0x0][0x610] ;  /* 0x00018400ff187b82 */ /* 0x000e220000000800 */
[----:B--2-4-:R-:W-:Y:S05]  /*10e0*/  @!P0 BRA `(.L_x_12) ;  /* 0x0000000000288947 */ /* 0x014fea0003800000 */
[----:B------:R-:W2:Y:S02]  /*10f0*/  LDC R9, c[0x0][0x64c] ;  /* 0x00019300ff097b82 */ /* 0x000ea40000000800 */
[----:B--2---:R-:W-:-:S05]  /*1100*/  IADD3 R9, P0, R16, R9, RZ ;  /* 0x0000000910097210 */ /* 0x004fca0007f1e0ff */
[----:B------:R-:W-:-:S04]  /*1110*/  IMAD.X R17, RZ, RZ, R5, P0 ;  /* 0x000000ffff117224 */ /* 0x000fc800000e0605 */
[----:B------:R-:W-:-:S04]  /*1120*/  IMAD.WIDE.U32 R4, R17, R22, RZ ;  /* 0x0000001611047225 */ /* 0x000fc800078e00ff */
[----:B------:R-:W-:-:S04]  /*1130*/  IMAD.WIDE.U32 R6, P0, R9, R23, R4 ;  /* 0x0000001709067225 */ /* 0x000fc80007800004 */
[----:B------:R-:W-:-:S04]  /*1140*/  IMAD.WIDE.U32 R4, R9, R22, RZ ;  /* 0x0000001609047225 */ /* 0x000fc800078e00ff */
[----:B------:R-:W-:Y:S01]  /*1150*/  IMAD.X R9, RZ, RZ, RZ, P0 ;  /* 0x000000ffff097224 */ /* 0x000fe200000e06ff */
[----:B------:R-:W-:Y:S01]  /*1160*/  IADD3 RZ, P0, R5, R6, RZ ;  /* 0x0000000605ff7210 */ /* 0x000fe20007f1e0ff */
[----:B------:R-:W-:-:S04]  /*1170*/  IMAD.MOV.U32 R8, RZ, RZ, R7 ;  /* 0x000000ffff087224 */ /* 0x000fc800078e0007 */
[----:B------:R-:W-:-:S08]  /*1180*/  IMAD.WIDE.U32.X R4, R17, R23, R8, P0 ;  /* 0x0000001711047225 */ /* 0x000fd000000e0408 */
.L_x_12:
[----:B---3--:R-:W-:Y:S01]  /*1190*/  SHF.R.U64 R4, R4, R19, R5 ;  /* 0x0000001304047219 */ /* 0x008fe20000001205 */
[----:B-1----:R-:W-:Y:S01]  /*11a0*/  VIADD R5, R18, 0xffffffff ;  /* 0xffffffff12057836 */ /* 0x002fe20000000000 */
[----:B------:R-:W-:Y:S01]  /*11b0*/  LOP3.LUT R11, R26, R11, RZ, 0xc0, !PT ;  /* 0x0000000b1a0b7212 */ /* 0x000fe200078ec0ff */
[----:B------:R-:W-:Y:S02]  /*11c0*/  IMAD.MOV R13, RZ, RZ, -R13 ;  /* 0x000000ffff0d7224 */ /* 0x000fe400078e0a0d */
[----:B------:R-:W-:Y:S01]  /*11d0*/  IMAD.MOV R6, RZ, RZ, -R4 ;  /* 0x000000ffff067224 */ /* 0x000fe200078e0a04 */
[----:B------:R-:W-:Y:S01]  /*11e0*/  LOP3.LUT R14, R14, R5, RZ, 0xc0, !PT ;  /* 0x000000050e0e7212 */ /* 0x000fe200078ec0ff */
[----:B------:R-:W-:Y:S02]  /*11f0*/  @P2 IMAD R0, R15, R13, R12 ;  /* 0x0000000d0f002224 */ /* 0x000fe400078e020c */
[----:B------:R-:W-:Y:S02]  /*1200*/  IMAD R11, R10, R4, R11 ;  /* 0x000000040a0b7224 */ /* 0x000fe400078e020b */
[----:B0-----:R-:W-:-:S02]  /*1210*/  IMAD R5, R6, R21, R16 ;  /* 0x0000001506057224 */ /* 0x001fc400078e0210 */
[----:B------:R-:W-:Y:S02]  /*1220*/  IMAD R4, R11, R24, R0 ;  /* 0x000000180b047224 */ /* 0x000fe400078e0200 */
[----:B------:R-:W-:Y:S02]  /*1230*/  IMAD R5, R5, R18, R14 ;  /* 0x0000001205057224 */ /* 0x000fe400078e020e */
[----:B------:R-:W-:-:S03]  /*1240*/  IMAD.MOV.U32 R0, RZ, RZ, 0x1 ;  /* 0x00000001ff007424 */ /* 0x000fc600078e00ff */
[----:B------:R-:W-:Y:S02]  /*1250*/  SEL R6, R5, R4, !P2 ;  /* 0x0000000405067207 */ /* 0x000fe40005000000 */
[----:B------:R-:W-:-:S03]  /*1260*/  SEL R4, R4, R5, !P2 ;  /* 0x0000000504047207 */ /* 0x000fc60005000000 */
[----:B------:R3:W-:Y:S04]  /*1270*/  STL [R1+0x80], R6 ;  /* 0x0000800601007387 */ /* 0x0007e80000100800 */
[----:B------:R3:W-:Y:S04]  /*1280*/  STL [R1+0x70], R25 ;  /* 0x0000701901007387 */ /* 0x0007e80000100800 */
[----:B------:R3:W-:Y:S02]  /*1290*/  STL [R1+0x7c], R4 ;  /* 0x00007c0401007387 */ /* 0x0007e40000100800 */
.L_x_10:
[----:B------:R-:W-:Y:S05]  /*12a0*/  @!P1 BRA `(.L_x_13) ;  /* 0x000000dc00109947 */ /* 0x000fea0003800000 */
[----:B------:R-:W-:-:S06]  /*12b0*/  UISETP.GT.U32.AND UP0, UPT, UR12, 0x1, UPT ;  /* 0x000000010c00788c */ /* 0x000fcc000bf04070 */
[----:B------:R-:W-:-:S13]  /*12c0*/  PLOP3.LUT P0, PT, PT, PT, UP0, 0x80, 0x0 ;  /* 0x000000000000781c */ /* 0x000fda0003f0f008 */
[----:B------:R-:W-:Y:S05]  /*12d0*/  @P0 EXIT ;  /* 0x000000000000094d */ /* 0x000fea0003800000 */
.L_x_14:
[----:B------:R-:W-:-:S08]  /*12e0*/  NOP ;  /* 0x0000000000007918 */ /* 0x000fd00000000000 */
[----:B------:R-:W4:Y:S02]  /*12f0*/  USETMAXREG.TRY_ALLOC.CTAPOOL UP0, 0xe8 ;  /* 0x000000e8000079c8 */ /* 0x000f240008000600 */
[----:B----4-:R-:W-:-:S13]  /*1300*/  PLOP3.LUT P0, PT, PT, PT, UP0, 0x80, 0x0 ;  /* 0x000000000000781c */ /* 0x010fda0003f0f008 */
[----:B------:R-:W-:Y:S05]  /*1310*/  @!P0 BRA `(.L_x_14) ;  /* 0xfffffffc00f08947 */ /* 0x000fea000383ffff */
[----:B------:R-:W-:-:S13]  /*1320*/  LOP3.LUT P0, RZ, R0, 0xff, RZ, 0xc0, !PT ;  /* 0x000000ff00ff7812 */ /* 0x000fda000780c0ff */
[----:B------:R-:W-:Y:S05]  /*1330*/  @!P0 EXIT ;  /* 0x000000000000894d */ /* 0x000fea0003800000 */
[----:B------:R-:W4:Y:S01]  /*1340*/  S2UR UR6, SR_CgaCtaId ;  /* 0x00000000000679c3 */ /* 0x000f220000008800 */
[----:B------:R-:W-:Y:S01]  /*1350*/  SHF.R.S32.HI R3, RZ, 0x1f, R2 ;  /* 0x0000001fff037819 */ /* 0x000fe20000011402 */
[----:B------:R-:W-:Y:S01]  /*1360*/  UIADD3 UR7, UR18, -0x1, URZ ;  /* 0xffffffff12077890 */ /* 0x000fe2000fffe03f */
[----:B------:R-:W-:Y:S02]  /*1370*/  UMOV UR22, 0x400 ;  /* 0x0000040000167882 */ /* 0x000fe40000000000 */
[CC--:B------:R-:W-:Y:S01]  /*1380*/  LEA.HI R0, R3.reuse, R2.reuse, RZ, 0x2 ;  /* 0x0000000203007211 */ /* 0x0c0fe200078f10ff */
[----:B------:R-:W-:Y:S01]  /*1390*/  UISETP.LT.AND UP0, UPT, UR14, 0x1, UPT ;  /* 0x000000010e00788c */ /* 0x000fe2000bf01270 */
[----:B------:R-:W-:Y:S01]  /*13a0*/  LEA.HI R3, R3, R2, RZ, 0x5 ;  /* 0x0000000203037211 */ /* 0x000fe200078f28ff */
[----:B------:R-:W-:Y:S01]  /*13b0*/  ULOP3.LUT UR30, UR15, 0x1, URZ, 0xfc, !UPT ;  /* 0x000000010f1e7892 */ /* 0x000fe2000f8efc3f */
[--C-:B---3--:R-:W-:Y:S01]  /*13c0*/  SHF.R.S32.HI R4, RZ, 0x2, R0.reuse ;  /* 0x00000002ff047819 */ /* 0x108fe20000011400 */
[----:B------:R-:W-:Y:S01]  /*13d0*/  USEL UR19, UR14, 0x1, UP0 ;  /* 0x000000010e137887 */ /* 0x000fe20008000000 */
[----:B------:R-:W-:Y:S01]  /*13e0*/  SHF.R.S32.HI R5, RZ, 0x1f, R0 ;  /* 0x0000001fff057819 */ /* 0x000fe20000011400 */
[----:B------:R-:W-:Y:S01]  /*13f0*/  UISETP.NE.AND UP0, UPT, UR7, URZ, UPT ;  /* 0x0000003f0700728c */ /* 0x000fe2000bf05270 */
[----:B--2---:R-:W-:Y:S01]  /*1400*/  SHF.R.S32.HI R7, RZ, 0x5, R3 ;  /* 0x00000005ff077819 */ /* 0x004fe20000011403 */
[----:B------:R-:W-:Y:S01]  /*1410*/  USHF.L.U32 UR29, UR14, 0x1, URZ ;  /* 0x000000010e1d7899 */ /* 0x000fe2000800063f */
[----:B------:R-:W-:Y:S01]  /*1420*/  LEA.HI R5, R5, R4, RZ, 0x3 ;  /* 0x0000000405057211 */ /* 0x000fe200078f18ff */
[----:B------:R-:W-:Y:S01]  /*1430*/  UIADD3 UR19, -UR19, UR14, URZ ;  /* 0x0000000e13137290 */ /* 0x000fe2000fffe13f */
[----:B------:R-:W-:Y:S01]  /*1440*/  LOP3.LUT R3, R0, 0xfffffffc, RZ, 0xc0, !PT ;  /* 0xfffffffc00037812 */ /* 0x000fe200078ec0ff */
[----:B------:R-:W-:Y:S01]  /*1450*/  USEL UR27, URZ, 0x1, UP0 ;  /* 0x000000013f1b7887 */ /* 0x000fe20008000000 */
[----:B------:R-:W-:-:S03]  /*1460*/  LOP3.LUT R5, R5, 0xfffffff8, RZ, 0xc0, !PT ;  /* 0xfffffff805057812 */ /* 0x000fc600078ec0ff */
[----:B------:R-:W-:Y:S01]  /*1470*/  IMAD.IADD R6, R2, 0x1, -R3 ;  /* 0x0000000102067824 */ /* 0x000fe200078e0a03 */
[----:B----4-:R-:W-:Y:S01]  /*1480*/  ULEA UR22, UR6, UR22, 0x18 ;  /* 0x0000001606167291 */ /* 0x010fe2000f8ec03f */
[----:B------:R-:W-:Y:S01]  /*1490*/  IMAD.IADD R4, R4, 0x1, -R5 ;  /* 0x0000000104047824 */ /* 0x000fe200078e0a05 */
[----:B------:R-:W-:Y:S02]  /*14a0*/  USHF.L.U32 UR6, UR7, 0x3, URZ ;  /* 0x0000000307067899 */ /* 0x000fe4000800063f */
[----:B------:R2:W-:Y:S01]  /*14b0*/  STL [R1+0x84], R6 ;  /* 0x0000840601007387 */ /* 0x0005e20000100800 */
[----:B------:R-:W-:Y:S01]  /*14c0*/  UIADD3 UR28, UR22, 0x60, URZ ;  /* 0x00000060161c7890 */ /* 0x000fe2000fffe03f */
[--C-:B------:R-:W-:Y:S01]  /*14d0*/  IMAD R0, R7, -0x10, -R4.reuse ;  /* 0xfffffff007007824 */ /* 0x100fe200078e0a04 */
[----:B------:R-:W-:Y:S01]  /*14e0*/  ULOP3.LUT UR6, UR6, 0x8, URZ, 0xc0, !UPT ;  /* 0x0000000806067892 */ /* 0x000fe2000f8ec03f */
[----:B------:R-:W-:Y:S01]  /*14f0*/  SHF.R.S32.HI R5, RZ, 0x1f, R4 ;  /* 0x0000001fff057819 */ /* 0x000fe20000011404 */
[----:B------:R-:W-:-:S02]  /*1500*/  ULEA UR18, UR18, UR28, 0x3 ;  /* 0x0000001c12127291 */ /* 0x000fc4000f8e183f */
[----:B------:R-:W-:Y:S02]  /*1510*/  ULOP3.LUT UR26, UR6, 0x8, URZ, 0x3c, !UPT ;  /* 0x00000008061a7892 */ /* 0x000fe4000f8e3c3f */
[----:B------:R-:W-:Y:S01]  /*1520*/  ULOP3.LUT UR12, UR6, 0x18, URZ, 0x3c, !UPT ;  /* 0x00000018060c7892 */ /* 0x000fe2000f8e3c3f */
[----:B------:R-:W-:Y:S02]  /*1530*/  IMAD.WIDE R2, R7, 0x10, R4 ;  /* 0x0000001007027825 */ /* 0x000fe400078e0204 */
[----:B------:R-:W-:Y:S02]  /*1540*/  ULDC UR6, c[0x0][0x284] ;  /* 0x0000a10000067ab9 */ /* 0x000fe40000000800 */
[----:B------:R-:W-:-:S05]  /*1550*/  VIADD R0, R0, UR6 ;  /* 0x0000000600007c36 */ /* 0x000fca0008000000 */
[----:B------:R2:W-:Y:S04]  /*1560*/  STL [R1+0x90], R0 ;  /* 0x0000900001007387 */ /* 0x0005e80000100800 */
[----:B------:R2:W-:Y:S02]  /*1570*/  STL.64 [R1+0x88], R2 ;  /* 0x0000880201007387 */ /* 0x0005e40000100a00 */
.L_x_297:
[----:B--2---:R-:W-:Y:S01]  /*1580*/  IMAD.U32 R0, RZ, RZ, UR27 ;  /* 0x0000001bff007e24 */ /* 0x004fe2000f8e00ff */
[----:B0-----:R-:W2:Y:S01]  /*1590*/  LDC R2, c[0x0][0x28c] ;  /* 0x0000a300ff027b82 */ /* 0x001ea20000000800 */
[----:B------:R-:W-:Y:S01]  /*15a0*/  UMOV UR6, URZ ;  /* 0x0000003f00067c82 */ /* 0x000fe20008000000 */
[----:B------:R-:W-:Y:S02]  /*15b0*/  UMOV UR24, UR5 ;  /* 0x0000000500187c82 */ /* 0x000fe40008000000 */
[----:B------:R-:W-:-:S04]  /*15c0*/  SHF.L.U32 R0, R0, 0x1f, RZ ;  /* 0x0000001f00007819 */ /* 0x000fc800000006ff */
[----:B------:R-:W3:Y:S01]  /*15d0*/  SYNCS.PHASECHK.TRANS64.TRYWAIT P0, [UR18+-0x8], R0 ;  /* 0xfffff800ff0075a7 */ /* 0x000ee20008000152 */
[----:B--2---:R-:W-:Y:S01]  /*15e0*/  ISETP.GE.AND P1, PT, R2, 0x1, PT ;  /* 0x000000010200780c */ /* 0x004fe20003f26270 */
[----:B-1-34-:R-:W-:-:S12]  /*15f0*/  @!P0 BRA `(.L_x_15) ;  /* 0x000000e800808947 */ /* 0x01afd80003800000 */
.L_x_320:
[----:B------:R3:W-:Y:S01]  /*1600*/  STL [R1+0x6c], RZ ;  /* 0x00006cff01007387 */ /* 0x0007e20000100800 */
[----:B------:R-:W-:Y:S01]  /*1610*/  UMOV UR23, UR4 ;  /* 0x0000000400177c82 */ /* 0x000fe20008000000 */
[----:B------:R-:W-:Y:S01]  /*1620*/  UMOV UR7, URZ ;  /* 0x0000003f00077c82 */ /* 0x000fe20008000000 */
[----:B------:R-:W-:Y:S01]  /*1630*/  UMOV UR8, URZ ;  /* 0x0000003f00087c82 */ /* 0x000fe20008000000 */
[----:B------:R3:W-:Y:S01]  /*1640*/  STL [R1+0x68], RZ ;  /* 0x000068ff01007387 */ /* 0x0007e20000100800 */
[----:B--2---:R-:W-:Y:S01]  /*1650*/  IMAD.MOV.U32 R0, RZ, RZ, RZ ;  /* 0x000000ffff007224 */ /* 0x004fe200078e00ff */
[----:B------:R-:W-:Y:S02]  /*1660*/  CS2R R2, SRZ ;  /* 0x0000000000027805 */ /* 0x000fe4000001ff00 */
[----:B------:R-:W-:Y:S01]  /*1670*/  CS2R R4, SRZ ;  /* 0x0000000000047805 */ /* 0x000fe2000001ff00 */
[----:B------:R3:W-:Y:S01]  /*1680*/  STL [R1+0x64], RZ ;  /* 0x000064ff01007387 */ /* 0x0007e20000100800 */
[----:B------:R-:W-:-:S02]  /*1690*/  CS2R R6, SRZ ;  /* 0x0000000000067805 */ /* 0x000fc4000001ff00 */
[----:B------:R-:W-:Y:S02]  /*16a0*/  CS2R R8, SRZ ;  /* 0x0000000000087805 */ /* 0x000fe4000001ff00 */
[----:B0-----:R-:W-:Y:S01]  /*16b0*/  CS2R R10, SRZ ;  /* 0x00000000000a7805 */ /* 0x001fe2000001ff00 */
[----:B------:R3:W-:Y:S01]  /*16c0*/  STL [R1+0x60], RZ ;  /* 0x000060ff01007387 */ /* 0x0007e20000100800 */
[----:B------:R-:W-:Y:S02]  /*16d0*/  CS2R R12, SRZ ;  /* 0x00000000000c7805 */ /* 0x000fe4000001ff00 */
[----:B------:R-:W-:Y:S02]  /*16e0*/  CS2R R14, SRZ ;  /* 0x00000000000e7805 */ /* 0x000fe4000001ff00 */
[----:B------:R-:W-:Y:S01]  /*16f0*/  CS2R R16, SRZ ;  /* 0x0000000000107805 */ /* 0x000fe2000001ff00 */
[----:B------:R3:W-:Y:S01]  /*1700*/  STL [R1+0x5c], RZ ;  /* 0x00005cff01007387 */ /* 0x0007e20000100800 */
[----:B-1----:R-:W-:-:S02]  /*1710*/  CS2R R18, SRZ ;  /* 0x0000000000127805 */ /* 0x002fc4000001ff00 */
[----:B------:R-:W-:Y:S02]  /*1720*/  CS2R R20, SRZ ;  /* 0x0000000000147805 */ /* 0x000fe4000001ff00 */
[----:B------:R-:W-:Y:S01]  /*1730*/  CS2R R22, SRZ ;  /* 0x0000000000167805 */ /* 0x000fe2000001ff00 */
[----:B------:R3:W-:Y:S01]  /*1740*/  STL [R1+0x58], RZ ;  /* 0x000058ff01007387 */ /* 0x0007e20000100800 */
[----:B------:R-:W-:Y:S02]  /*1750*/  CS2R R152, SRZ ;  /* 0x0000000000987805 */ /* 0x000fe4000001ff00 */
[----:B------:R-:W-:Y:S02]  /*1760*/  CS2R R154, SRZ ;  /* 0x00000000009a7805 */ /* 0x000fe4000001ff00 */
[----:B------:R-:W-:Y:S01]  /*1770*/  CS2R R156, SRZ ;  /* 0x00000000009c7805 */ /* 0x000fe2000001ff00 */
[----:B------:R3:W-:Y:S01]  /*1780*/  STL [R1+0x54], RZ ;  /* 0x000054ff01007387 */ /* 0x0007e20000100800 */
[----:B------:R-:W-:-:S02]  /*1790*/  CS2R R158, SRZ ;  /* 0x00000000009e7805 */ /* 0x000fc4000001ff00 */
        /* <DEDUP_REMOVED lines=44> */
[----:B------:R-:W-:Y:S01]  /*1a60*/  CS2R R226, SRZ ;  /* 0x0000000000e27805 */ /* 0x000fe2000001ff00 */
[----:B------:R-:W-:Y:S01]  /*1a70*/  IMAD.MOV.U32 R228, RZ, RZ, RZ ;  /* 0x000000ffffe47224 */ /* 0x000fe200078e00ff */
[----:B------:R3:W-:Y:S01]  /*1a80*/  STL [R1+0x24], RZ ;  /* 0x000024ff01007387 */ /* 0x0007e20000100800 */
[----:B------:R-:W-:Y:S02]  /*1a90*/  CS2R R24, SRZ ;  /* 0x0000000000187805 */ /* 0x000fe4000001ff00 */
[----:B------:R-:W-:-:S02]  /*1aa0*/  CS2R R26, SRZ ;  /* 0x00000000001a7805 */ /* 0x000fc4000001ff00 */
[----:B------:R-:W-:Y:S01]  /*1ab0*/  CS2R R28, SRZ ;  /* 0x00000000001c7805 */ /* 0x000fe2000001ff00 */
[----:B------:R3:W-:Y:S01]  /*1ac0*/  STL [R1+0x20], RZ ;  /* 0x000020ff01007387 */ /* 0x0007e20000100800 */
[----:B------:R-:W-:Y:S02]  /*1ad0*/  CS2R R30, SRZ ;  /* 0x00000000001e7805 */ /* 0x000fe4000001ff00 */
[----:B------:R-:W-:Y:S02]  /*1ae0*/  CS2R R32, SRZ ;  /* 0x0000000000207805 */ /* 0x000fe4000001ff00 */
[----:B------:R-:W-:Y:S01]  /*1af0*/  CS2R R34, SRZ ;  /* 0x0000000000227805 */ /* 0x000fe2000001ff00 */
        /* <DEDUP_REMOVED lines=28> */
[----:B------:R3:W-:Y:S01]  /*1cc0*/  STL [R1], RZ ;  /* 0x000000ff01007387 */ /* 0x0007e20000100800 */
[----:B------:R-:W-:Y:S02]  /*1cd0*/  CS2R R78, SRZ ;  /* 0x00000000004e7805 */ /* 0x000fe4000001ff00 */
[----:B------:R-:W-:Y:S02]  /*1ce0*/  CS2R R80, SRZ ;  /* 0x0000000000507805 */ /* 0x000fe4000001ff00 */
[----:B------:R-:W-:Y:S02]  /*1cf0*/  CS2R R82, SRZ ;  /* 0x0000000000527805 */ /* 0x000fe4000001ff00 */
[----:B------:R-:W-:Y:S02]  /*1d00*/  CS2R R84, SRZ ;  /* 0x0000000000547805 */ /* 0x000fe4000001ff00 */
[----:B------:R-:W-:-:S02]  /*1d10*/  CS2R R86, SRZ ;  /* 0x0000000000567805 */ /* 0x000fc4000001ff00 */
[----:B------:R-:W-:Y:S02]  /*1d20*/  CS2R R88, SRZ ;  /* 0x0000000000587805 */ /* 0x000fe4000001ff00 */
        /* <DEDUP_REMOVED lines=30> */
[----:B------:R-:W-:Y:S01]  /*1f10*/  CS2R R150, SRZ ;  /* 0x0000000000967805 */ /* 0x000fe2000001ff00 */
[----:B---3--:R-:W-:Y:S06]  /*1f20*/  @!P1 BRA `(.L_x_16) ;  /* 0x0000001000a09947 */ /* 0x008fec0003800000 */
[----:B------:R-:W-:-:S06]  /*1f30*/  UISETP.NE.AND UP0, UPT, UR30, 0x3, UPT ;  /* 0x000000031e00788c */ /* 0x000fcc000bf05270 */
[----:B------:R-:W-:-:S13]  /*1f40*/  PLOP3.LUT P1, PT, PT, PT, UP0, 0x80, 0x0 ;  /* 0x000000000000781c */ /* 0x000fda0003f2f008 */
[----:B------:R-:W-:Y:S05]  /*1f50*/  @!P1 BRA `(.L_x_17) ;  /* 0x0000000000049947 */ /* 0x000fea0003800000 */
[----:B------:R-:W-:Y:S01]  /*1f60*/  BPT.TRAP 0x1 ;  /* 0x000000040000795c */ /* 0x000fe20000300000 */
.L_x_17:
[----:B------:R-:W-:Y:S01]  /*1f70*/  ULEA UR6, UR5, UR22, 0x3 ;  /* 0x0000001605067291 */ /* 0x000fe2000f8e183f */
[----:B------:R-:W-:-:S05]  /*1f80*/  IMAD.U32 R0, RZ, RZ, UR4 ;  /* 0x00000004ff007e24 */ /* 0x000fca000f8e00ff */
[----:B------:R-:W-:-:S04]  /*1f90*/  SHF.L.U32 R0, R0, 0x1f, RZ ;  /* 0x0000001f00007819 */ /* 0x000fc800000006ff */
[----:B------:R0:W1:Y:S01]  /*1fa0*/  SYNCS.PHASECHK.TRANS64.TRYWAIT P0, [UR6], R0 ;  /* 0x00000000ff0075a7 */ /* 0x0000620008000146 */
[----:B------:R-:W-:Y:S05]  /*1fb0*/  @!P1 BRA `(.L_x_18) ;  /* 0x0000000000049947 */ /* 0x000fea0003800000 */
[----:B------:R-:W-:Y:S01]  /*1fc0*/  BPT.TRAP 0x1 ;  /* 0x000000040000795c */ /* 0x000fe20000300000 */
.L_x_18:
[----:B-1----:R-:W-:Y:S05]  /*1fd0*/  @P0 BRA `(.L_x_19) ;  /* 0x0000000000080947 */ /* 0x002fea0003800000 */
[----:B------:R-:W1:Y:S02]  /*1fe0*/  SYNCS.PHASECHK.TRANS64.TRYWAIT P0, [UR6], R0 ;  /* 0x00000000ff0075a7 */ /* 0x000e640008000146 */
[----:B-1----:R-:W-:Y:S05]  /*1ff0*/  @!P0 BRA `(.L_x_20) ;  /* 0x000000e000188947 */ /* 0x002fea0003800000 */
.L_x_19:
[----:B------:R-:W-:Y:S01]  /*2000*/  UIADD3 UR6, UR22, 0x180, URZ ;  /* 0x0000018016067890 */ /* 0x000fe2000fffe03f */
[----:B------:R-:W-:Y:S01]  /*2010*/  WARPGROUP.ARRIVE ;  /* 0x00000000000079c5 */ /* 0x000fe20000000000 */
[----:B------:R-:W-:Y:S01]  /*2020*/  UIADD3 UR7, UR22, 0xa180, URZ ;  /* 0x0000a18016077890 */ /* 0x000fe2000fffe03f */
[----:B------:R2:W-:Y:S01]  /*2030*/  STL [R1+0x6c], RZ ;  /* 0x00006cff01007387 */ /* 0x0005e20000100800 */
[----:B------:R-:W-:Y:S01]  /*2040*/  USHF.R.U32.HI UR6, URZ, 0x4, UR6 ;  /* 0x000000043f067899 */ /* 0x000fe20008011606 */
[----:B01----:R-:W-:Y:S01]  /*2050*/  IMAD.MOV.U32 R0, RZ, RZ, RZ ;  /* 0x000000ffff007224 */ /* 0x003fe200078e00ff */
[----:B------:R-:W-:Y:S01]  /*2060*/  USHF.R.U32.HI UR7, URZ, 0x4, UR7 ;  /* 0x000000043f077899 */ /* 0x000fe20008011607 */
[----:B------:R2:W-:Y:S01]  /*2070*/  STL [R1+0x68], RZ ;  /* 0x000068ff01007387 */ /* 0x0005e20000100800 */
[----:B------:R-:W-:Y:S01]  /*2080*/  ULOP3.LUT UR6, UR6, 0x3fff, URZ, 0xc0, !UPT ;  /* 0x00003fff06067892 */ /* 0x000fe2000f8ec03f */
[----:B------:R-:W-:Y:S01]  /*2090*/  CS2R R2, SRZ ;  /* 0x0000000000027805 */ /* 0x000fe2000001ff00 */
[----:B------:R-:W-:Y:S01]  /*20a0*/  ULOP3.LUT UR7, UR7, 0x3fff, URZ, 0xc0, !UPT ;  /* 0x00003fff07077892 */ /* 0x000fe2000f8ec03f */
[----:B------:R2:W-:Y:S01]  /*20b0*/  STL [R1+0x64], RZ ;  /* 0x000064ff01007387 */ /* 0x0005e20000100800 */
[----:B------:R-:W-:Y:S01]  /*20c0*/  ULOP3.LUT UR6, UR6, 0x10000, URZ, 0xfc, !UPT ;  /* 0x0001000006067892 */ /* 0x000fe2000f8efc3f */
[----:B------:R-:W-:Y:S01]  /*20d0*/  CS2R R4, SRZ ;  /* 0x0000000000047805 */ /* 0x000fe2000001ff00 */
[----:B------:R-:W-:Y:S01]  /*20e0*/  ULOP3.LUT UR7, UR7, 0x10000, URZ, 0xfc, !UPT ;  /* 0x0001000007077892 */ /* 0x000fe2000f8efc3f */
[----:B------:R2:W-:Y:S01]  /*20f0*/  STL [R1+0x60], RZ ;  /* 0x000060ff01007387 */ /* 0x0005e20000100800 */
[----:B------:R-:W-:Y:S01]  /*2100*/  ULEA UR6, UR5, UR6, 0x9 ;  /* 0x0000000605067291 */ /* 0x000fe2000f8e483f */
[----:B------:R-:W-:Y:S01]  /*2110*/  CS2R R6, SRZ ;  /* 0x0000000000067805 */ /* 0x000fe2000001ff00 */
[----:B------:R-:W-:Y:S01]  /*2120*/  ULEA UR7, UR5, UR7, 0xb ;  /* 0x0000000705077291 */ /* 0x000fe2000f8e583f */
[----:B------:R2:W-:Y:S01]  /*2130*/  STL [R1+0x5c], RZ ;  /* 0x00005cff01007387 */ /* 0x0005e20000100800 */
[----:B------:R-:W-:Y:S01]  /*2140*/  UMOV UR9, 0x40000040 ;  /* 0x4000004000097882 */ /* 0x000fe20000000000 */
[----:B------:R-:W-:Y:S01]  /*2150*/  UMOV UR11, 0x40000040 ;  /* 0x40000040000b7882 */ /* 0x000fe20000000000 */
[----:B------:R-:W-:Y:S01]  /*2160*/  CS2R R8, SRZ ;  /* 0x0000000000087805 */ /* 0x000fe2000001ff00 */
[----:B------:R-:W-:Y:S01]  /*2170*/  UMOV UR8, UR6 ;  /* 0x0000000600087c82 */ /* 0x000fe20008000000 */
[----:B------:R2:W-:Y:S01]  /*2180*/  STL [R1+0x58], RZ ;  /* 0x000058ff01007387 */ /* 0x0005e20000100800 */
[----:B------:R-:W-:Y:S01]  /*2190*/  UMOV UR10, UR7 ;  /* 0x00000007000a7c82 */ /* 0x000fe20008000000 */
[----:B------:R-:W-:Y:S01]  /*21a0*/  CS2R R10, SRZ ;  /* 0x00000000000a7805 */ /* 0x000fe2000001ff00 */
[----:B------:R-:W-:Y:S01]  /*21b0*/  QGMMA.64x256x32.F32.E5M2.E5M2 R24, gdesc[UR8], RZ, !UPT ;  /* 0x03e00000081879f3 */ /* 0x000fe2000c7038ff */
[----:B------:R-:W-:Y:S01]  /*21c0*/  UIADD3 UR8, UR6, 0x2, URZ ;  /* 0x0000000206087890 */ /* 0x000fe2000fffe03f */
[----:B------:R2:W-:Y:S01]  /*21d0*/  STL [R1+0x54], RZ ;  /* 0x000054ff01007387 */ /* 0x0005e20000100800 */
[----:B------:R-:W-:Y:S01]  /*21e0*/  UIADD3 UR10, UR7, 0x2, URZ ;  /* 0x00000002070a7890 */ /* 0x000fe2000fffe03f */
[----:B------:R-:W-:Y:S01]  /*21f0*/  CS2R R12, SRZ ;  /* 0x00000000000c7805 */ /* 0x000fe2000001ff00 */
[----:B------:R-:W-:Y:S01]  /*2200*/  UMOV UR9, 0x40000040 ;  /* 0x4000004000097882 */ /* 0x000fe20000000000 */
[----:B------:R-:W-:Y:S01]  /*2210*/  UMOV UR11, 0x40000040 ;  /* 0x40000040000b7882 */ /* 0x000fe20000000000 */
        /* <DEDUP_REMOVED lines=57> */
[----:B------:R-:W-:Y:S01]  /*25b0*/  CS2R R226, SRZ ;  /* 0x0000000000e27805 */ /* 0x000fe2000001ff00 */
[----:B------:R-:W-:-:S02]  /*25c0*/  IMAD.MOV.U32 R228, RZ, RZ, RZ ;  /* 0x000000ffffe47224 */ /* 0x000fc400078e00ff */
[----:B------:R2:W-:Y:S04]  /*25d0*/  STL [R1+0x14], RZ ;  /* 0x000014ff01007387 */ /* 0x0005e80000100800 */
[----:B------:R2:W-:Y:S04]  /*25e0*/  STL [R1+0x10], RZ ;  /* 0x000010ff01007387 */ /* 0x0005e80000100800 */
[----:B------:R2:W-:Y:S04]  /*25f0*/  STL [R1+0xc], RZ ;  /* 0x00000cff01007387 */ /* 0x0005e80000100800 */
[----:B------:R2:W-:Y:S04]  /*2600*/  STL [R1+0x8], RZ ;  /* 0x000008ff01007387 */ /* 0x0005e80000100800 */
[----:B------:R2:W-:Y:S04]  /*2610*/  STL [R1+0x4], RZ ;  /* 0x000004ff01007387 */ /* 0x0005e80000100800 */
[----:B------:R2:W-:Y:S01]  /*2620*/  STL [R1], RZ ;  /* 0x000000ff01007387 */ /* 0x0005e20000100800 */
[----:B------:R-:W-:Y:S01]  /*2630*/  QGMMA.64x256x32.F32.E5M2.E5M2 R24, gdesc[UR8], R24 ;  /* 0x03e00000081879f3 */ /* 0x000fe20008703818 */
[----:B------:R-:W-:-:S02]  /*2640*/  UIADD3 UR8, UR6, 0x4, URZ ;  /* 0x0000000406087890 */ /* 0x000fc4000fffe03f */
[----:B------:R-:W-:Y:S01]  /*2650*/  UIADD3 UR10, UR7, 0x4, URZ ;  /* 0x00000004070a7890 */ /* 0x000fe2000fffe03f */
[----:B------:R-:W-:Y:S01]  /*2660*/  UMOV UR9, 0x40000040 ;  /* 0x4000004000097882 */ /* 0x000fe20000000000 */
[----:B------:R-:W-:-:S15]  /*2670*/  UMOV UR11, 0x40000040 ;  /* 0x40000040000b7882 */ /* 0x000fde0000000000 */
[----:B------:R-:W-:-:S08]  /*2680*/  NOP ;  /* 0x0000000000007918 */ /* 0x000fd00000000000 */
[----:B------:R-:W-:Y:S01]  /*2690*/  QGMMA.64x256x32.F32.E5M2.E5M2 R24, gdesc[UR8], R24 ;  /* 0x03e00000081879f3 */ /* 0x000fe20008703818 */
[----:B------:R-:W-:Y:S02]  /*26a0*/  UIADD3 UR10, UR7, 0x6, URZ ;  /* 0x00000006070a7890 */ /* 0x000fe4000fffe03f */
[----:B------:R-:W-:Y:S01]  /*26b0*/  UIADD3 UR8, UR6, 0x6, URZ ;  /* 0x0000000606087890 */ /* 0x000fe2000fffe03f */
[----:B------:R-:W-:Y:S01]  /*26c0*/  ULDC UR7, c[0x0][0x50c] ;  /* 0x0001430000077ab9 */ /* 0x000fe20000000800 */
[----:B------:R-:W-:Y:S01]  /*26d0*/  UMOV UR9, 0x40000040 ;  /* 0x4000004000097882 */ /* 0x000fe20000000000 */
[----:B------:R-:W-:Y:S01]  /*26e0*/  UISETP.NE.AND UP0, UPT, UR7, 0x4, UPT ;  /* 0x000000040700788c */ /* 0x000fe2000bf05270 */
[----:B------:R-:W-:Y:S01]  /*26f0*/  UMOV UR11, 0x40000040 ;  /* 0x40000040000b7882 */ /* 0x000fe20000000000 */
[----:B------:R-:W-:Y:S02]  /*2700*/  UMOV UR6, 0x4 ;  /* 0x0000000400067882 */ /* 0x000fe40000000000 */
[----:B------:R-:W-:-:S06]  /*2710*/  USEL UR7, URZ, 0x1, UP0 ;  /* 0x000000013f077887 */ /* 0x000fcc0008000000 */
[----:B------:R-:W-:-:S12]  /*2720*/  ISETP.NE.AND P0, PT, RZ, UR7, PT ;  /* 0x00000007ff007c0c */ /* 0x000fd8000bf05270 */
[----:B------:R-:W-:Y:S01]  /*2730*/  QGMMA.64x256x32.F32.E5M2.E5M2 R24, gdesc[UR8], R24, gsb0 ;  /* 0x03e00000081879f3 */ /* 0x000fe20008003818 */
[----:B--2---:R-:W-:Y:S05]  /*2740*/  @!P0 BRA `(.L_x_21) ;  /* 0x0000000800808947 */ /* 0x004fea0003800000 */
[----:B------:R-:W-:Y:S02]  /*2750*/  WARPGROUP.DEPBAR.LE gsb0, 0x0 ;  /* 0x00008000000079c5 */ /* 0x000fe40000010000 */
[----:B------:R-:W-:-:S01]  /*2760*/  FADD R227, RZ, R25 ;  /* 0x00000019ffe37221 */ /* 0x000fc20000000000 */
[----:B------:R-:W-:Y:S01]  /*2770*/  FADD R228, RZ, R24 ;  /* 0x00000018ffe47221 */ /* 0x000fe20000000000 */
[----:B------:R-:W-:-:S01]  /*2780*/  FADD R226, RZ, R26 ;  /* 0x0000001affe27221 */ /* 0x000fc20000000000 */
[----:B------:R-:W-:Y:S01]  /*2790*/  FADD R225, RZ, R27 ;  /* 0x0000001bffe17221 */ /* 0x000fe20000000000 */
[----:B------:R-:W-:-:S01]  /*27a0*/  FADD R224, RZ, R28 ;  /* 0x0000001cffe07221 */ /* 0x000fc20000000000 */
[----:B------:R0:W-:Y:S01]  /*27b0*/  STL [R1+0x98], R227 ;  /* 0x000098e301007387 */ /* 0x0001e20000100800 */
[----:B------:R-:W-:-:S01]  /*27c0*/  FADD R223, RZ, R29 ;  /* 0x0000001dffdf7221 */ /* 0x000fc20000000000 */
[----:B------:R-:W-:Y:S01]  /*27d0*/  FADD R222, RZ, R30 ;  /* 0x0000001effde7221 */ /* 0x000fe20000000000 */
[----:B------:R-:W-:-:S01]  /*27e0*/  FADD R221, RZ, R31 ;  /* 0x0000001fffdd7221 */ /* 0x000fc20000000000 */
[----:B------:R-:W-:Y:S01]  /*27f0*/  FADD R220, RZ, R32 ;  /* 0x00000020ffdc7221 */ /* 0x000fe20000000000 */
[----:B------:R-:W-:-:S01]  /*2800*/  FADD R219, RZ, R33 ;  /* 0x00000021ffdb7221 */ /* 0x000fc20000000000 */
[----:B------:R-:W-:Y:S01]  /*2810*/  FADD R218, RZ, R34 ;  /* 0x00000022ffda7221 */ /* 0x000fe20000000000 */
[----:B------:R-:W-:-:S01]  /*2820*/  FADD R217, RZ, R35 ;  /* 0x00000023ffd97221 */ /* 0x000fc20000000000 */
[----:B------:R-:W-:Y:S01]  /*2830*/  FADD R216, RZ, R36 ;  /* 0x00000024ffd87221 */ /* 0x000fe20000000000 */
[----:B------:R-:W-:-:S01]  /*2840*/  FADD R215, RZ, R37 ;  /* 0x00000025ffd77221 */ /* 0x000fc20000000000 */
[----:B0-----:R-:W-:Y:S01]  /*2850*/  FADD R227, RZ, R124 ;  /* 0x0000007cffe37221 */ /* 0x001fe20000000000 */
[----:B------:R-:W-:-:S01]  /*2860*/  FADD R214, RZ, R38 ;  /* 0x00000026ffd67221 */ /* 0x000fc20000000000 */
[----:B------:R-:W-:Y:S01]  /*2870*/  FADD R213, RZ, R39 ;  /* 0x00000027ffd57221 */ /* 0x000fe20000000000 */
[----:B------:R-:W-:-:S01]  /*2880*/  FADD R212, RZ, R40 ;  /* 0x00000028ffd47221 */ /* 0x000fc20000000000 */
[----:B------:R-:W-:Y:S01]  /*2890*/  FADD R211, RZ, R41 ;  /* 0x00000029ffd37221 */ /* 0x000fe20000000000 */
[----:B------:R0:W-:Y:S01]  /*28a0*/  STL [R1], R227 ;  /* 0x000000e301007387 */ /* 0x0001e20000100800 */
        /* <DEDUP_REMOVED lines=94> */
[----:B0-----:R-:W-:-:S05]  /*2e90*/  FADD R227, RZ, R131 ;  /* 0x00000083ffe37221 */ /* 0x001fca0000000000 */
[----:B------:R0:W-:Y:S02]  /*2ea0*/  STL [R1+0x1c], R227 ;  /* 0x00001ce301007387 */ /* 0x0001e40000100800 */
        /* <DEDUP_REMOVED lines=39> */
[----:B------:R0:W-:Y:S04]  /*3120*/  STL [R1+0x6c], R227 ;  /* 0x00006ce301007387 */ /* 0x0001e80000100800 */
[----:B0-----:R0:W5:Y:S01]  /*3130*/  LDL.LU R227, [R1+0x98] ;  /* 0x0000980001e37983 */ /* 0x0011620000300800 */
[----:B------:R-:W-:-:S05]  /*3140*/  UMOV UR6, URZ ;  /* 0x0000003f00067c82 */ /* 0x000fca0008000000 */
.L_x_21:
[----:B------:R-:W-:Y:S01]  /*3150*/  UIADD3 UR24, UR5, 0x1, URZ ;  /* 0x0000000105187890 */ /* 0x000fe2000fffe03f */
[----:B------:R-:W-:-:S03]  /*3160*/  UMOV UR8, 0x1 ;  /* 0x0000000100087882 */ /* 0x000fc60000000000 */
[----:B------:R-:W-:-:S04]  /*3170*/  UISETP.NE.AND UP0, UPT, UR24, 0x5, UPT ;  /* 0x000000051800788c */ /* 0x000fc8000bf05270 */
[----:B------:R-:W-:Y:S02]  /*3180*/  USEL UR23, URZ, 0x1, UP0 ;  /* 0x000000013f177887 */ /* 0x000fe40008000000 */
[----:B------:R-:W-:Y:S02]  /*3190*/  USEL UR24, UR24, URZ, UP0 ;  /* 0x0000003f18187287 */ /* 0x000fe40008000000 */
[----:B------:R-:W-:-:S12]  /*31a0*/  ULOP3.LUT UR23, UR4, UR23, URZ, 0x3c, !UPT ;  /* 0x0000001704177292 */ /* 0x000fd8000f8e3c3f */
.L_x_16:
[----:B------:R-:W-:-:S06]  /*31b0*/  UISETP.GE.AND UP0, UPT, UR19, 0x1, UPT ;  /* 0x000000011300788c */ /* 0x000fcc000bf06270 */
[----:B------:R-:W-:-:S13]  /*31c0*/  PLOP3.LUT P0, PT, PT, PT, UP0, 0x80, 0x0 ;  /* 0x000000000000781c */ /* 0x000fda0003f0f008 */
[----:B------:R-:W-:Y:S05]  /*31d0*/  @!P0 BRA `(.L_x_22) ;  /* 0x0000001000bc8947 */ /* 0x000fea0003800000 */
[----:B------:R-:W-:Y:S01]  /*31e0*/  UMOV UR25, UR19 ;  /* 0x0000001300197c82 */ /* 0x000fe20008000000 */
[----:B------:R-:W-:Y:S01]  /*31f0*/  UMOV UR33, UR5 ;  /* 0x0000000500217c82 */ /* 0x000fe20008000000 */
[----:B------:R-:W-:-:S05]  /*3200*/  ULDC UR35, c[0x0][0x50c] ;  /* 0x0001430000237ab9 */ /* 0x000fca0000000800 */
.L_x_30:
[----:B------:R-:W-:-:S06]  /*3210*/  UISETP.NE.AND UP0, UPT, UR30, 0x3, UPT ;  /* 0x000000031e00788c */ /* 0x000fcc000bf05270 */
[----:B------:R-:W-:-:S13]  /*3220*/  PLOP3.LUT P1, PT, PT, PT, UP0, 0x80, 0x0 ;  /* 0x000000000000781c */ /* 0x000fda0003f2f008 */
[----:B-1---5:R-:W-:Y:S05]  /*3230*/  @!P1 BRA `(.L_x_23) ;  /* 0x0000000000049947 */ /* 0x022fea0003800000 */
[----:B------:R-:W-:Y:S01]  /*3240*/  BPT.TRAP 0x1 ;  /* 0x000000040000795c */ /* 0x000fe20000300000 */
.L_x_23:
[----:B------:R-:W-:Y:S01]  /*3250*/  ULEA UR9, UR24, UR22, 0x3 ;  /* 0x0000001618097291 */ /* 0x000fe2000f8e183f */
[----:B------:R-:W-:-:S05]  /*3260*/  IMAD.U32 R229, RZ, RZ, UR23 ;  /* 0x00000017ffe57e24 */ /* 0x000fca000f8e00ff */
[----:B------:R-:W-:-:S04]  /*3270*/  SHF.L.U32 R229, R229, 0x1f, RZ ;  /* 0x0000001fe5e57819 */ /* 0x000fc800000006ff */
[----:B------:R1:W2:Y:S01]  /*3280*/  SYNCS.PHASECHK.TRANS64.TRYWAIT P0, [UR9], R229 ;  /* 0x000000e5ff0075a7 */ /* 0x0002a20008000149 */
[----:B------:R-:W-:Y:S05]  /*3290*/  @!P1 BRA `(.L_x_24) ;  /* 0x0000000000049947 */ /* 0x000fea0003800000 */
[----:B------:R-:W-:Y:S01]  /*32a0*/  BPT.TRAP 0x1 ;  /* 0x000000040000795c */ /* 0x000fe20000300000 */
.L_x_24:
[----:B--2---:R-:W-:Y:S05]  /*32b0*/  @P0 BRA `(.L_x_25) ;  /* 0x0000000000080947 */ /* 0x004fea0003800000 */
[----:B------:R-:W2:Y:S02]  /*32c0*/  SYNCS.PHASECHK.TRANS64.TRYWAIT P0, [UR9], R229 ;  /* 0x000000e5ff0075a7 */ /* 0x000ea40008000149 */
[----:B--2---:R-:W-:Y:S05]  /*32d0*/  @!P0 BRA `(.L_x_26) ;  /* 0x000000cc00788947 */ /* 0x004fea0003800000 */
.L_x_25:
[----:B------:R-:W-:Y:S01]  /*32e0*/  UIADD3 UR9, UR22, 0x180, URZ ;  /* 0x0000018016097890 */ /* 0x000fe2000fffe03f */
[----:B------:R-:W-:Y:S01]  /*32f0*/  WARPGROUP.ARRIVE ;  /* 0x00000000000079c5 */ /* 0x000fe20000000000 */
[----:B------:R-:W-:Y:S02]  /*3300*/  UIADD3 UR10, UR22, 0xa180, URZ ;  /* 0x0000a180160a7890 */ /* 0x000fe4000fffe03f */
[----:B------:R-:W-:Y:S02]  /*3310*/  USHF.R.U32.HI UR9, URZ, 0x4, UR9 ;  /* 0x000000043f097899 */ /* 0x000fe40008011609 */
[----:B------:R-:W-:Y:S02]  /*3320*/  USHF.R.U32.HI UR10, URZ, 0x4, UR10 ;  /* 0x000000043f0a7899 */ /* 0x000fe4000801160a */
[----:B------:R-:W-:Y:S02]  /*3330*/  UISETP.NE.AND UP0, UPT, UR7, URZ, UPT ;  /* 0x0000003f0700728c */ /* 0x000fe4000bf05270 */
[----:B------:R-:W-:-:S02]  /*3340*/  ULOP3.LUT UR9, UR9, 0x3fff, URZ, 0xc0, !UPT ;  /* 0x00003fff09097892 */ /* 0x000fc4000f8ec03f */
[----:B------:R-:W-:Y:S02]  /*3350*/  ULOP3.LUT UR10, UR10, 0x3fff, URZ, 0xc0, !UPT ;  /* 0x00003fff0a0a7892 */ /* 0x000fe4000f8ec03f */
[----:B------:R-:W-:Y:S02]  /*3360*/  USEL UR8, UR8, URZ, !UP0 ;  /* 0x0000003f08087287 */ /* 0x000fe4000c000000 */
[----:B------:R-:W-:Y:S02]  /*3370*/  ULOP3.LUT UR7, UR9, 0x10000, URZ, 0xfc, !UPT ;  /* 0x0001000009077892 */ /* 0x000fe4000f8efc3f */
[----:B------:R-:W-:Y:S02]  /*3380*/  ULOP3.LUT UR10, UR10, 0x10000, URZ, 0xfc, !UPT ;  /* 0x000100000a0a7892 */ /* 0x000fe4000f8efc3f */
[----:B------:R-:W-:Y:S02]  /*3390*/  UISETP.NE.U32.AND UP0, UPT, UR8, URZ, UPT ;  /* 0x0000003f0800728c */ /* 0x000fe4000bf05070 */
[----:B------:R-:W-:-:S02]  /*33a0*/  ULEA UR7, UR24, UR7, 0x9 ;  /* 0x0000000718077291 */ /* 0x000fc4000f8e483f */
[----:B------:R-:W-:Y:S01]  /*33b0*/  ULEA UR34, UR24, UR10, 0xb ;  /* 0x0000000a18227291 */ /* 0x000fe2000f8e583f */
[----:B------:R-:W-:Y:S01]  /*33c0*/  UMOV UR9, 0x40000040 ;  /* 0x4000004000097882 */ /* 0x000fe20000000000 */
[----:B------:R-:W-:Y:S01]  /*33d0*/  UMOV UR11, 0x40000040 ;  /* 0x40000040000b7882 */ /* 0x000fe20000000000 */
[----:B------:R-:W-:Y:S02]  /*33e0*/  UIADD3 UR6, UR6, 0x4, URZ ;  /* 0x0000000406067890 */ /* 0x000fe4000fffe03f */
[----:B------:R-:W-:Y:S02]  /*33f0*/  UMOV UR8, UR7 ;  /* 0x0000000700087c82 */ /* 0x000fe40008000000 */
[----:B------:R-:W-:Y:S02]  /*3400*/  UMOV UR10, UR34 ;  /* 0x00000022000a7c82 */ /* 0x000fe40008000000 */
[----:B------:R-:W-:Y:S01]  /*3410*/  QGMMA.64x256x32.F32.E5M2.E5M2 R24, gdesc[UR8], R24, UP0 ;  /* 0x03e00000081879f3 */ /* 0x000fe2000bf03818 */
[----:B------:R-:W-:-:S02]  /*3420*/  UIADD3 UR8, UR7, 0x2, URZ ;  /* 0x0000000207087890 */ /* 0x000fc4000fffe03f */
[----:B------:R-:W-:Y:S01]  /*3430*/  UIADD3 UR10, UR34, 0x2, URZ ;  /* 0x00000002220a7890 */ /* 0x000fe2000fffe03f */
[----:B------:R-:W-:Y:S01]  /*3440*/  UMOV UR9, 0x40000040 ;  /* 0x4000004000097882 */ /* 0x000fe20000000000 */
[----:B------:R-:W-:Y:S01]  /*3450*/  UMOV UR11, 0x40000040 ;  /* 0x40000040000b7882 */ /* 0x000fe20000000000 */
[----:B------:R-:W-:-:S15]  /*3460*/  UISETP.NE.AND UP0, UPT, UR6, UR35, UPT ;  /* 0x000000230600728c */ /* 0x000fde000bf05270 */
[----:B------:R-:W-:-:S07]  /*3470*/  NOP ;  /* 0x0000000000007918 */ /* 0x000fce0000000000 */
[----:B------:R-:W-:Y:S01]  /*3480*/  QGMMA.64x256x32.F32.E5M2.E5M2 R24, gdesc[UR8], R24 ;  /* 0x03e00000081879f3 */ /* 0x000fe20008703818 */
[----:B------:R-:W-:Y:S02]  /*3490*/  UIADD3 UR8, UR7, 0x4, URZ ;  /* 0x0000000407087890 */ /* 0x000fe4000fffe03f */
[----:B------:R-:W-:Y:S01]  /*34a0*/  UIADD3 UR10, UR34, 0x4, URZ ;  /* 0x00000004220a7890 */ /* 0x000fe2000fffe03f */
[----:B------:R-:W-:Y:S01]  /*34b0*/  UMOV UR9, 0x40000040 ;  /* 0x4000004000097882 */ /* 0x000fe20000000000 */
[----:B------:R-:W-:-:S15]  /*34c0*/  UMOV UR11, 0x40000040 ;  /* 0x40000040000b7882 */ /* 0x000fde0000000000 */
[----:B------:R-:W-:-:S08]  /*34d0*/  NOP ;  /* 0x0000000000007918 */ /* 0x000fd00000000000 */
[----:B------:R-:W-:Y:S01]  /*34e0*/  QGMMA.64x256x32.F32.E5M2.E5M2 R24, gdesc[UR8], R24 ;  /* 0x03e00000081879f3 */ /* 0x000fe20008703818 */
[----:B------:R-:W-:Y:S02]  /*34f0*/  UIADD3 UR8, UR7, 0x6, URZ ;  /* 0x0000000607087890 */ /* 0x000fe4000fffe03f */
[----:B------:R-:W-:Y:S01]  /*3500*/  UIADD3 UR10, UR34, 0x6, URZ ;  /* 0x00000006220a7890 */ /* 0x000fe2000fffe03f */
[----:B------:R-:W-:Y:S01]  /*3510*/  UMOV UR9, 0x40000040 ;  /* 0x4000004000097882 */ /* 0x000fe20000000000 */
[----:B------:R-:W-:Y:S01]  /*3520*/  UMOV UR11, 0x40000040 ;  /* 0x40000040000b7882 */ /* 0x000fe20000000000 */
[----:B------:R-:W-:-:S06]  /*3530*/  USEL UR7, URZ, 0x1, UP0 ;  /* 0x000000013f077887 */ /* 0x000fcc0008000000 */
[----:B------:R-:W-:-:S15]  /*3540*/  ISETP.NE.AND P0, PT, RZ, UR7, PT ;  /* 0x00000007ff007c0c */ /* 0x000fde000bf05270 */
[----:B------:R-:W-:-:S01]  /*3550*/  NOP ;  /* 0x0000000000007918 */ /* 0x000fc20000000000 */
[----:B------:R-:W-:Y:S03]  /*3560*/  QGMMA.64x256x32.F32.E5M2.E5M2 R24, gdesc[UR8], R24, gsb0 ;  /* 0x03e00000081879f3 */ /* 0x000fe60008003818 */
[----:B------:R-:W-:Y:S02]  /*3570*/  WARPGROUP.DEPBAR.LE gsb0, 0x1 ;  /* 0x00008000000079c5 */ /* 0x000fe40000010100 */
[----:B------:R-:W-:Y:S05]  /*3580*/  @!P0 BRA `(.L_x_27) ;  /* 0x0000000c00708947 */ /* 0x000fea0003800000 */
[----:B------:R-:W-:Y:S02]  /*3590*/  WARPGROUP.DEPBAR.LE gsb0, 0x0 ;  /* 0x00008000000079c5 */ /* 0x000fe40000010000 */
[----:B-----5:R-:W-:-:S01]  /*35a0*/  FADD R227, R25, R227 ;  /* 0x000000e319e37221 */ /* 0x020fc20000000000 */
[----:B------:R-:W-:Y:S01]  /*35b0*/  FADD R226, R26, R226 ;  /* 0x000000e21ae27221 */ /* 0x000fe20000000000 */
[----:B------:R-:W-:-:S01]  /*35c0*/  FADD R225, R27, R225 ;  /* 0x000000e11be17221 */ /* 0x000fc20000000000 */
[----:B------:R-:W-:Y:S01]  /*35d0*/  FADD R224, R28, R224 ;  /* 0x000000e01ce07221 */ /* 0x000fe20000000000 */
[----:B------:R-:W-:-:S01]  /*35e0*/  FADD R223, R29, R223 ;  /* 0x000000df1ddf7221 */ /* 0x000fc20000000000 */
[----:B------:R2:W-:Y:S01]  /*35f0*/  STL [R1+0x98], R227 ;  /* 0x000098e301007387 */ /* 0x0005e20000100800 */
[----:B------:R-:W-:-:S01]  /*3600*/  FADD R222, R30, R222 ;  /* 0x000000de1ede7221 */ /* 0x000fc20000000000 */
[----:B------:R-:W-:Y:S01]  /*3610*/  FADD R221, R31, R221 ;  /* 0x000000dd1fdd7221 */ /* 0x000fe20000000000 */
[----:B------:R-:W-:-:S01]  /*3620*/  FADD R220, R32, R220 ;  /* 0x000000dc20dc7221 */ /* 0x000fc20000000000 */
[----:B------:R-:W-:Y:S01]  /*3630*/  FADD R219, R33, R219 ;  /* 0x000000db21db7221 */ /* 0x000fe20000000000 */
[----:B------:R-:W-:-:S01]  /*3640*/  FADD R218, R34, R218 ;  /* 0x000000da22da7221 */ /* 0x000fc20000000000 */
[----:B------:R-:W-:Y:S01]  /*3650*/  FADD R217, R35, R217 ;  /* 0x000000d923d97221 */ /* 0x000fe20000000000 */
[----:B------:R-:W-:-:S01]  /*3660*/  FADD R216, R36, R216 ;  /* 0x000000d824d87221 */ /* 0x000fc20000000000 */
[----:B------:R-:W-:Y:S01]  /*3670*/  FADD R215, R37, R215 ;  /* 0x000000d725d77221 */ /* 0x000fe20000000000 */
[----:B------:R-:W-:-:S01]  /*3680*/  FADD R214, R38, R214 ;  /* 0x000000d626d67221 */ /* 0x000fc20000000000 */
[----:B--2---:R-:W2:Y:S01]  /*3690*/  LDL.LU R227, [R1+0x28] ;  /* 0x0000280001e37983 */ /* 0x004ea20000300800 */
[----:B------:R-:W-:-:S01]  /*36a0*/  FADD R213, R39, R213 ;  /* 0x000000d527d57221 */ /* 0x000fc20000000000 */
[----:B------:R-:W-:Y:S01]  /*36b0*/  FADD R212, R40, R212 ;  /* 0x000000d428d47221 */ /* 0x000fe20000000000 */
[----:B------:R-:W-:-:S01]  /*36c0*/  FADD R211, R41, R211 ;  /* 0x000000d329d37221 */ /* 0x000fc20000000000 */
[----:B------:R3:W-:Y:S01]  /*36d0*/  STL [R1+0x9c], R226 ;  /* 0x00009ce201007387 */ /* 0x0007e20000100800 */
[----:B------:R-:W-:-:S03]  /*36e0*/  FADD R228, R24, R228 ;  /* 0x000000e418e47221 */ /* 0x000fc60000000000 */
[----:B---3--:R-:W3:Y:S04]  /*36f0*/  LDL.LU R226, [R1+0x24] ;  /* 0x0000240001e27983 */ /* 0x008ee80000300800 */
[----:B------:R4:W-:Y:S04]  /*3700*/  STL [R1+0xa0], R225 ;  /* 0x0000a0e101007387 */ /* 0x0009e80000100800 */
[----:B----4-:R-:W4:Y:S04]  /*3710*/  LDL.LU R225, [R1+0x20] ;  /* 0x0000200001e17983 */ /* 0x010f280000300800 */
[----:B------:R0:W-:Y:S04]  /*3720*/  STL [R1+0xa4], R224 ;  /* 0x0000a4e001007387 */ /* 0x0001e80000100800 */
[----:B0-----:R-:W4:Y:S04]  /*3730*/  LDL.LU R224, [R1+0x1c] ;  /* 0x00001c0001e07983 */ /* 0x001f280000300800 */
        /* <DEDUP_REMOVED lines=13> */
[----:B0-----:R-:W4:Y:S04]  /*3810*/  LDL.LU R217, [R1] ;  /* 0x0000000001d97983 */ /* 0x001f280000300800 */
[----:B------:R-:W-:Y:S04]  /*3820*/  STL [R1+0xc4], R216 ;  /* 0x0000c4d801007387 */ /* 0x000fe80000100800 */
[----:B------:R-:W-:Y:S04]  /*3830*/  STL [R1+0xc8], R215 ;  /* 0x0000c8d701007387 */ /* 0x000fe80000100800 */
[----:B------:R-:W-:Y:S04]  /*3840*/  STL [R1+0xcc], R214 ;  /* 0x0000ccd601007387 */ /* 0x000fe80000100800 */
[----:B------:R-:W-:Y:S04]  /*3850*/  STL [R1+0xd0], R213 ;  /* 0x0000d0d501007387 */ /* 0x000fe80000100800 */
[----:B------:R-:W-:Y:S04]  /*3860*/  STL [R1+0xd4], R212 ;  /* 0x0000d4d401007387 */ /* 0x000fe80000100800 */
[----:B------:R0:W-:Y:S01]  /*3870*/  STL [R1+0xd8], R211 ;  /* 0x0000d8d301007387 */ /* 0x0001e20000100800 */
[----:B--2---:R-:W-:-:S01]  /*3880*/  FADD R227, R134, R227 ;  /* 0x000000e386e37221 */ /* 0x004fc20000000000 */
[----:B---3--:R-:W-:Y:S01]  /*3890*/  FADD R226, R133, R226 ;  /* 0x000000e285e27221 */ /* 0x008fe20000000000 */
[----:B----4-:R-:W-:-:S01]  /*38a0*/  FADD R225, R132, R225 ;  /* 0x000000e184e17221 */ /* 0x010fc20000000000 */
[----:B------:R-:W-:Y:S01]  /*38b0*/  FADD R224, R131, R224 ;  /* 0x000000e083e07221 */ /* 0x000fe20000000000 */
[----:B------:R-:W-:-:S01]  /*38c0*/  FADD R223, R130, R223 ;  /* 0x000000df82df7221 */ /* 0x000fc20000000000 */
[----:B------:R-:W-:Y:S01]  /*38d0*/  FADD R222, R129, R222 ;  /* 0x000000de81de7221 */ /* 0x000fe20000000000 */
[----:B------:R-:W-:-:S01]  /*38e0*/  FADD R221, R128, R221 ;  /* 0x000000dd80dd7221 */ /* 0x000fc20000000000 */
[----:B------:R-:W-:Y:S01]  /*38f0*/  FADD R220, R127, R220 ;  /* 0x000000dc7fdc7221 */ /* 0x000fe20000000000 */
[----:B------:R-:W-:-:S01]  /*3900*/  FADD R219, R126, R219 ;  /* 0x000000db7edb7221 */ /* 0x000fc20000000000 */
[----:B------:R-:W-:Y:S01]  /*3910*/  FADD R218, R125, R218 ;  /* 0x000000da7dda7221 */ /* 0x000fe20000000000 */
[----:B------:R-:W-:-:S05]  /*3920*/  FADD R217, R124, R217 ;  /* 0x000000d97cd97221 */ /* 0x000fca0000000000 */
[----:B------:R2:W-:Y:S04]  /*3930*/  STL [R1], R217 ;  /* 0x000000d901007387 */ /* 0x0005e80000100800 */
[----:B------:R3:W-:Y:S04]  /*3940*/  STL [R1+0x4], R218 ;  /* 0x000004da01007387 */ /* 0x0007e80000100800 */
[----:B------:R4:W-:Y:S04]  /*3950*/  STL [R1+0x8], R219 ;  /* 0x000008db01007387 */ /* 0x0009e80000100800 */
[----:B------:R1:W-:Y:S04]  /*3960*/  STL [R1+0xc], R220 ;  /* 0x00000cdc01007387 */ /* 0x0003e80000100800 */
[----:B------:R1:W-:Y:S04]  /*3970*/  STL [R1+0x10], R221 ;  /* 0x000010dd01007387 */ /* 0x0003e80000100800 */
[----:B------:R1:W-:Y:S04]  /*3980*/  STL [R1+0x14], R222 ;  /* 0x000014de01007387 */ /* 0x0003e80000100800 */
[----:B------:R1:W-:Y:S04]  /*3990*/  STL [R1+0x18], R223 ;  /* 0x000018df01007387 */ /* 0x0003e80000100800 */
[----:B------:R1:W-:Y:S04]  /*39a0*/  STL [R1+0x1c], R224 ;  /* 0x00001ce001007387 */ /* 0x0003e80000100800 */
[----:B0-----:R-:W4:Y:S04]  /*39b0*/  LDL.LU R211, [R1+0x2c] ;  /* 0x00002c0001d37983 */ /* 0x001f280000300800 */
[----:B------:R0:W-:Y:S04]  /*39c0*/  STL [R1+0x20], R225 ;  /* 0x000020e101007387 */ /* 0x0001e80000100800 */
[----:B------:R-:W4:Y:S04]  /*39d0*/  LDL.LU R212, [R1+0x30] ;  /* 0x0000300001d47983 */ /* 0x000f280000300800 */
[----:B------:R0:W-:Y:S04]  /*39e0*/  STL [R1+0x24], R226 ;  /* 0x000024e201007387 */ /* 0x0001e80000100800 */
[----:B------:R-:W4:Y:S04]  /*39f0*/  LDL.LU R213, [R1+0x34] ;  /* 0x0000340001d57983 */ /* 0x000f280000300800 */
[----:B------:R0:W-:Y:S04]  /*3a00*/  STL [R1+0x28], R227 ;  /* 0x000028e301007387 */ /* 0x0001e80000100800 */
[----:B------:R-:W4:Y:S04]  /*3a10*/  LDL.LU R214, [R1+0x38] ;  /* 0x0000380001d67983 */ /* 0x000f280000300800 */
[----:B------:R-:W4:Y:S04]  /*3a20*/  LDL.LU R215, [R1+0x3c] ;  /* 0x00003c0001d77983 */ /* 0x000f280000300800 */
[----:B------:R-:W4:Y:S04]  /*3a30*/  LDL.LU R216, [R1+0x40] ;  /* 0x0000400001d87983 */ /* 0x000f280000300800 */
[----:B--2---:R-:W2:Y:S04]  /*3a40*/  LDL.LU R217, [R1+0x44] ;  /* 0x0000440001d97983 */ /* 0x004ea80000300800 */
[----:B---3--:R-:W3:Y:S04]  /*3a50*/  LDL.LU R218, [R1+0x48] ;  /* 0x0000480001da7983 */ /* 0x008ee80000300800 */
[----:B----4-:R-:W4:Y:S04]  /*3a60*/  LDL.LU R219, [R1+0x4c] ;  /* 0x00004c0001db7983 */ /* 0x010f280000300800 */
[----:B-1----:R-:W4:Y:S04]  /*3a70*/  LDL.LU R220, [R1+0x50] ;  /* 0x0000500001dc7983 */ /* 0x002f280000300800 */
[----:B------:R-:W4:Y:S04]  /*3a80*/  LDL.LU R221, [R1+0x54] ;  /* 0x0000540001dd7983 */ /* 0x000f280000300800 */
[----:B------:R-:W4:Y:S04]  /*3a90*/  LDL.LU R222, [R1+0x58] ;  /* 0x0000580001de7983 */ /* 0x000f280000300800 */
[----:B------:R-:W4:Y:S04]  /*3aa0*/  LDL.LU R223, [R1+0x5c] ;  /* 0x00005c0001df7983 */ /* 0x000f280000300800 */
[----:B------:R-:W4:Y:S04]  /*3ab0*/  LDL.LU R224, [R1+0x60] ;  /* 0x0000600001e07983 */ /* 0x000f280000300800 */
[----:B0-----:R-:W4:Y:S04]  /*3ac0*/  LDL.LU R225, [R1+0x64] ;  /* 0x0000640001e17983 */ /* 0x001f280000300800 */
[----:B------:R-:W4:Y:S04]  /*3ad0*/  LDL.LU R226, [R1+0x68] ;  /* 0x0000680001e27983 */ /* 0x000f280000300800 */
[----:B------:R-:W4:Y:S01]  /*3ae0*/  LDL.LU R227, [R1+0x6c] ;  /* 0x00006c0001e37983 */ /* 0x000f220000300800 */
[----:B------:R-:W-:-:S05]  /*3af0*/  FADD R211, R135, R211 ;  /* 0x000000d387d37221 */ /* 0x000fca0000000000 */
[----:B------:R0:W-:Y:S01]  /*3b00*/  STL [R1+0x2c], R211 ;  /* 0x00002cd301007387 */ /* 0x0001e20000100800 */
[----:B------:R-:W-:-:S03]  /*3b10*/  FADD R212, R136, R212 ;  /* 0x000000d488d47221 */ /* 0x000fc60000000000 */
[----:B0-----:R0:W5:Y:S01]  /*3b20*/  LDL.LU R211, [R1+0xd8] ;  /* 0x0000d80001d37983 */ /* 0x0011620000300800 */
[----:B------:R-:W-:-:S03]  /*3b30*/  FADD R213, R137, R213 ;  /* 0x000000d589d57221 */ /* 0x000fc60000000000 */
[----:B------:R1:W-:Y:S01]  /*3b40*/  STL [R1+0x30], R212 ;  /* 0x000030d401007387 */ /* 0x0003e20000100800 */
[----:B------:R-:W-:-:S01]  /*3b50*/  FADD R214, R138, R214 ;  /* 0x000000d68ad67221 */ /* 0x000fc20000000000 */
[----:B------:R-:W-:Y:S02]  /*3b60*/  FADD R215, R139, R215 ;  /* 0x000000d78bd77221 */ /* 0x000fe40000000000 */
[----:B-1----:R0:W5:Y:S01]  /*3b70*/  LDL.LU R212, [R1+0xd4] ;  /* 0x0000d40001d47983 */ /* 0x0021620000300800 */
[----:B------:R-:W-:-:S03]  /*3b80*/  FADD R216, R140, R216 ;  /* 0x000000d88cd87221 */ /* 0x000fc60000000000 */
[----:B------:R1:W-:Y:S01]  /*3b90*/  STL [R1+0x34], R213 ;  /* 0x000034d501007387 */ /* 0x0003e20000100800 */
[----:B--2---:R-:W-:-:S03]  /*3ba0*/  FADD R217, R141, R217 ;  /* 0x000000d98dd97221 */ /* 0x004fc60000000000 */
[----:B-1----:R0:W5:Y:S01]  /*3bb0*/  LDL.LU R213, [R1+0xd0] ;  /* 0x0000d00001d57983 */ /* 0x0021620000300800 */
[----:B---3--:R-:W-:-:S03]  /*3bc0*/  FADD R218, R142, R218 ;  /* 0x000000da8eda7221 */ /* 0x008fc60000000000 */
[----:B------:R1:W-:Y:S01]  /*3bd0*/  STL [R1+0x38], R214 ;  /* 0x000038d601007387 */ /* 0x0003e20000100800 */
[----:B----4-:R-:W-:-:S01]  /*3be0*/  FADD R219, R143, R219 ;  /* 0x000000db8fdb7221 */ /* 0x010fc20000000000 */
[----:B------:R-:W-:Y:S02]  /*3bf0*/  FADD R220, R144, R220 ;  /* 0x000000dc90dc7221 */ /* 0x000fe40000000000 */
[----:B-1----:R0:W5:Y:S04]  /*3c00*/  LDL.LU R214, [R1+0xcc] ;  /* 0x0000cc0001d67983 */ /* 0x0021680000300800 */
[----:B------:R1:W-:Y:S01]  /*3c10*/  STL [R1+0x3c], R215 ;  /* 0x00003cd701007387 */ /* 0x0003e20000100800 */
[----:B------:R-:W-:-:S01]  /*3c20*/  FADD R221, R145, R221 ;  /* 0x000000dd91dd7221 */ /* 0x000fc20000000000 */
[----:B------:R-:W-:-:S02]  /*3c30*/  FADD R222, R146, R222 ;  /* 0x000000de92de7221 */ /* 0x000fc40000000000 */
[----:B-1----:R0:W5:Y:S04]  /*3c40*/  LDL.LU R215, [R1+0xc8] ;  /* 0x0000c80001d77983 */ /* 0x0021680000300800 */
[----:B------:R1:W-:Y:S01]  /*3c50*/  STL [R1+0x40], R216 ;  /* 0x000040d801007387 */ /* 0x0003e20000100800 */
[----:B------:R-:W-:-:S03]  /*3c60*/  FADD R223, R147, R223 ;  /* 0x000000df93df7221 */ /* 0x000fc60000000000 */
        /* <DEDUP_REMOVED lines=13> */
[----:B------:R1:W-:Y:S04]  /*3d40*/  STL [R1+0x54], R221 ;  /* 0x000054dd01007387 */ /* 0x0003e80000100800 */
        /* <DEDUP_REMOVED lines=12> */
[----:B-1----:R0:W5:Y:S01]  /*3e10*/  LDL.LU R227, [R1+0x98] ;  /* 0x0000980001e37983 */ /* 0x0021620000300800 */
        /* <DEDUP_REMOVED lines=82> */
[----:B0-----:R-:W-:-:S06]  /*4340*/  UMOV UR6, URZ ;  /* 0x0000003f00067c82 */ /* 0x001fcc0008000000 */
.L_x_27:
[----:B------:R-:W-:Y:S05]  /*4350*/  @!P1 BRA `(.L_x_28) ;  /* 0x0000000000049947 */ /* 0x000fea0003800000 */
[----:B------:R-:W-:Y:S01]  /*4360*/  BPT.TRAP 0x1 ;  /* 0x000000040000795c */ /* 0x000fe20000300000 */
.L_x_28:
[----:B------:R-:W-:Y:S02]  /*4370*/  UISETP.GT.U32.AND UP0, UPT, UR15, 0x1, UPT ;  /* 0x000000010f00788c */ /* 0x000fe4000bf04070 */
[----:B------:R-:W-:-:S04]  /*4380*/  ULEA UR8, UR33, UR22, 0x3 ;  /* 0x0000001621087291 */ /* 0x000fc8000f8e183f */
[----:B------:R-:W-:Y:S01]  /*4390*/  UIADD3 UR8, UR8, 0x28, URZ ;  /* 0x0000002808087890 */ /* 0x000fe2000fffe03f */
[----:B------:R-:W-:-:S03]  /*43a0*/  PLOP3.LUT P0, PT, PT, PT, UP0, 0x80, 0x0 ;  /* 0x000000000000781c */ /* 0x000fc60003f0f008 */
[----:B------:R-:W-:-:S09]  /*43b0*/  UPRMT UR8, URZ, 0x654, UR8 ;  /* 0x000006543f087896 */ /* 0x000fd20008000008 */
[----:B------:R-:W-:Y:S01]  /*43c0*/  SYNCS.ARRIVE.TRANS64.RED.A1T0 RZ, [UR8], RZ ;  /* 0x000000ffffff79a7 */ /* 0x000fe20008100408 */
[----:B------:R-:W-:Y:S05]  /*43d0*/  @P0 BRA `(.L_x_29) ;  /* 0x0000000000040947 */ /* 0x000fea0003800000 */
[----:B------:R-:W-:Y:S01]  /*43e0*/  BPT.TRAP 0x1 ;  /* 0x000000040000795c */ /* 0x000fe20000300000 */
.L_x_29:
[----:B------:R-:W-:Y:S02]  /*43f0*/  UISETP.GT.AND UP2, UPT, UR25, 0x1, UPT ;  /* 0x000000011900788c */ /* 0x000fe4000bf44270 */
[----:B------:R-:W-:Y:S02]  /*4400*/  UIADD3 UR24, UR24, 0x1, URZ ;  /* 0x0000000118187890 */ /* 0x000fe4000fffe03f */
[----:B------:R-:W-:Y:S02]  /*4410*/  UIADD3 UR33, UR33, 0x1, URZ ;  /* 0x0000000121217890 */ /* 0x000fe4000fffe03f */
[----:B------:R-:W-:Y:S01]  /*4420*/  PLOP3.LUT P0, PT, PT, PT, UP2, 0x80, 0x0 ;  /* 0x000000000000781c */ /* 0x000fe20003f0f028 */
[----:B------:R-:W-:Y:S02]  /*4430*/  UISETP.NE.AND UP0, UPT, UR24, 0x5, UPT ;  /* 0x000000051800788c */ /* 0x000fe4000bf05270 */
[----:B------:R-:W-:Y:S02]  /*4440*/  UIADD3 UR9, UR25, -0x1, URZ ;  /* 0xffffffff19097890 */ /* 0x000fe4000fffe03f */
[----:B------:R-:W-:-:S02]  /*4450*/  USEL UR8, URZ, 0x1, UP0 ;  /* 0x000000013f087887 */ /* 0x000fc40008000000 */
[----:B------:R-:W-:Y:S02]  /*4460*/  UISETP.NE.AND UP1, UPT, UR33, 0x5, UPT ;  /* 0x000000052100788c */ /* 0x000fe4000bf25270 */
[----:B------:R-:W-:Y:S02]  /*4470*/  ULOP3.LUT UR23, UR23, UR8, URZ, 0x3c, !UPT ;  /* 0x0000000817177292 */ /* 0x000fe4000f8e3c3f */
[----:B------:R-:W-:Y:S02]  /*4480*/  USEL UR24, UR24, URZ, UP0 ;  /* 0x0000003f18187287 */ /* 0x000fe40008000000 */
[----:B------:R-:W-:Y:S01]  /*4490*/  USEL UR33, UR33, URZ, UP1 ;  /* 0x0000003f21217287 */ /* 0x000fe20008800000 */
[----:B------:R-:W-:Y:S01]  /*44a0*/  UMOV UR8, 0x1 ;  /* 0x0000000100087882 */ /* 0x000fe20000000000 */
[----:B------:R-:W-:Y:S01]  /*44b0*/  UMOV UR25, UR9 ;  /* 0x0000000900197c82 */ /* 0x000fe20008000000 */
[----:B------:R-:W-:Y:S09]  /*44c0*/  @P0 BRA `(.L_x_30) ;  /* 0xffffffec00500947 */ /* 0x000ff2000383ffff */
.L_x_22:
[----:B------:R-:W-:-:S04]  /*44d0*/  UISETP.NE.AND UP0, UPT, UR6, URZ, UPT ;  /* 0x0000003f0600728c */ /* 0x000fc8000bf05270 */
[----:B------:R-:W-:-:S06]  /*44e0*/  USEL UR6, URZ, 0x1, !UP0 ;  /* 0x000000013f067887 */ /* 0x000fcc000c000000 */
[----:B------:R-:W-:-:S13]  /*44f0*/  ISETP.NE.AND P0, PT, RZ, UR6, PT ;  /* 0x00000006ff007c0c */ /* 0x000fda000bf05270 */
[----:B------:R-:W-:Y:S05]  /*4500*/  @!P0 BRA `(.L_x_31) ;  /* 0x0000000c00c48947 */ /* 0x000fea0003800000 */
[----:B------:R-:W-:Y:S02]  /*4510*/  WARPGROUP.DEPBAR.LE gsb0, 0x0 ;  /* 0x00008000000079c5 */ /* 0x000fe40000010000 */
[----:B-----5:R-:W-:Y:S01]  /*4520*/  FADD R227, R25, R227 ;  /* 0x000000e319e37221 */ /* 0x020fe20000000000 */
[----:B------:R-:W-:-:S04]  /*4530*/  FADD R228, R24, R228 ;  /* 0x000000e418e47221 */ /* 0x000fc80000000000 */
[----:B------:R2:W-:Y:S04]  /*4540*/  STL [R1+0x98], R227 ;  /* 0x000098e301007387 */ /* 0x0005e80000100800 */
[----:B--2---:R-:W2:Y:S04]  /*4550*/  LDL.LU R227, [R1+0x6c] ;  /* 0x00006c0001e37983 */ /* 0x004ea80000300800 */
[----:B--2---:R2:W-:Y:S04]  /*4560*/  STL [R1+0x9c], R227 ;  /* 0x00009ce301007387 */ /* 0x0045e80000100800 */
        /* <DEDUP_REMOVED lines=52> */
[----:B--2---:R-:W2:Y:S01]  /*48b0*/  LDL.LU R227, [R1] ;  /* 0x0000000001e37983 */ /* 0x004ea20000300800 */
[----:B------:R-:W-:Y:S01]  /*48c0*/  FADD R226, R26, R226 ;  /* 0x000000e21ae27221 */ /* 0x000fe20000000000 */
        /* <DEDUP_REMOVED lines=97> */
[----:B--2---:R-:W-:-:S05]  /*4ee0*/  FADD R227, R124, R227 ;  /* 0x000000e37ce37221 */ /* 0x004fca0000000000 */
[----:B------:R2:W-:Y:S04]  /*4ef0*/  STL [R1], R227 ;  /* 0x000000e301007387 */ /* 0x0005e80000100800 */
[----:B--2---:R-:W2:Y:S02]  /*4f00*/  LDL.LU R227, [R1+0x104] ;  /* 0x0001040001e37983 */ /* 0x004ea40000300800 */
[----:B--2---:R-:W-:-:S05]  /*4f10*/  FADD R227, R125, R227 ;  /* 0x000000e37de37221 */ /* 0x004fca0000000000 */
[----:B------:R2:W-:Y:S04]  /*4f20*/  STL [R1+0x4], R227 ;  /* 0x000004e301007387 */ /* 0x0005e80000100800 */
        /* <DEDUP_REMOVED lines=78> */
[----:B--2---:R2:W5:Y:S02]  /*5410*/  LDL.LU R227, [R1+0x98] ;  /* 0x0000980001e37983 */ /* 0x0045640000300800 */
.L_x_31:
[----:B-1----:R-:W-:-:S04]  /*5420*/  IMAD.U32 R229, RZ, RZ, UR26 ;  /* 0x0000001affe57e24 */ /* 0x002fc8000f8e00ff */
[----:B------:R1:W-:Y:S01]  /*5430*/  SYNCS.ARRIVE.TRANS64.A1T0 RZ, [R229+UR28], RZ ;  /* 0x000000ffe5ff79a7 */ /* 0x0003e2000810001c */
[----:B------:R-:W-:Y:S02]  /*5440*/  WARPGROUP.DEPBAR.LE gsb0, 0x0 ;  /* 0x00008000000079c5 */ /* 0x000fe40000010000 */
[----:B------:R-:W3:Y:S02]  /*5450*/  LDC R24, c[0x0][0x28c] ;  /* 0x0000a300ff187b82 */ /* 0x000ee40000000800 */
[----:B---3--:R-:W-:-:S13]  /*5460*/  ISETP.GE.AND P0, PT, R24, 0x1, PT ;  /* 0x000000011800780c */ /* 0x008fda0003f06270 */
[----:B-1----:R-:W-:Y:S05]  /*5470*/  @!P0 BRA `(.L_x_32) ;  /* 0x0000000000408947 */ /* 0x002fea0003800000 */
[----:B------:R-:W-:-:S06]  /*5480*/  UISETP.NE.AND UP0, UPT, UR30, 0x3, UPT ;  /* 0x000000031e00788c */ /* 0x000fcc000bf05270 */
[----:B------:R-:W-:-:S13]  /*5490*/  PLOP3.LUT P0, PT, PT, PT, UP0, 0x80, 0x0 ;  /* 0x000000000000781c */ /* 0x000fda0003f0f008 */
[----:B------:R-:W-:Y:S05]  /*54a0*/  @!P0 BRA `(.L_x_33) ;  /* 0x0000000000048947 */ /* 0x000fea0003800000 */
[----:B------:R-:W-:Y:S01]  /*54b0*/  BPT.TRAP 0x1 ;  /* 0x000000040000795c */ /* 0x000fe20000300000 */
.L_x_33:
[----:B------:R-:W-:Y:S02]  /*54c0*/  UIADD3 UR8, UR19, UR5, URZ ;  /* 0x0000000513087290 */ /* 0x000fe4000fffe03f */
[----:B------:R-:W-:Y:S02]  /*54d0*/  UISETP.GT.U32.AND UP0, UPT, UR15, 0x1, UPT ;  /* 0x000000010f00788c */ /* 0x000fe4000bf04070 */
[----:B------:R-:W-:-:S04]  /*54e0*/  UIMAD.WIDE.U32 UR6, UR8, -0x33333333, URZ ;  /* 0xcccccccd080678a5 */ /* 0x000fc8000f8e003f */
[----:B------:R-:W-:Y:S01]  /*54f0*/  USHF.R.U32.HI UR6, URZ, 0x2, UR7 ;  /* 0x000000023f067899 */ /* 0x000fe20008011607 */
[----:B------:R-:W-:-:S03]  /*5500*/  PLOP3.LUT P0, PT, PT, PT, UP0, 0x80, 0x0 ;  /* 0x000000000000781c */ /* 0x000fc60003f0f008 */
[----:B------:R-:W-:-:S04]  /*5510*/  UIMAD UR8, UR6, -0x5, UR8 ;  /* 0xfffffffb060878a4 */ /* 0x000fc8000f8e0208 */
[----:B------:R-:W-:-:S04]  /*5520*/  ULEA UR8, UR8, UR22, 0x3 ;  /* 0x0000001608087291 */ /* 0x000fc8000f8e183f */
[----:B------:R-:W-:-:S04]  /*5530*/  UIADD3 UR8, UR8, 0x28, URZ ;  /* 0x0000002808087890 */ /* 0x000fc8000fffe03f */
[----:B------:R-:W-:-:S09]  /*5540*/  UPRMT UR8, URZ, 0x654, UR8 ;  /* 0x000006543f087896 */ /* 0x000fd20008000008 */
[----:B------:R-:W-:Y:S01]  /*5550*/  SYNCS.ARRIVE.TRANS64.RED.A1T0 RZ, [UR8], RZ ;  /* 0x000000ffffff79a7 */ /* 0x000fe20008100408 */
[----:B------:R-:W-:Y:S05]  /*5560*/  @P0 BRA `(.L_x_32) ;  /* 0x0000000000040947 */ /* 0x000fea0003800000 */
[----:B------:R-:W-:Y:S01]  /*5570*/  BPT.TRAP 0x1 ;  /* 0x000000040000795c */ /* 0x000fe20000300000 */
.L_x_32:
[----:B-----5:R1:W-:Y:S01]  /*5580*/  STL [R1+0x98], R0 ;  /* 0x0000980001007387 */ /* 0x0203e20000100800 */
[----:B------:R-:W-:Y:S01]  /*5590*/  IMAD.U32 R24, RZ, RZ, UR27 ;  /* 0x0000001bff187e24 */ /* 0x000fe2000f8e00ff */
[----:B------:R-:W-:Y:S01]  /*55a0*/  UIADD3 UR5, UR29, UR5, URZ ;  /* 0x000000051d057290 */ /* 0x000fe2000fffe03f */
[----:B------:R-:W3:Y:S01]  /*55b0*/  LDC R35, c[0x0][0x288] ;  /* 0x0000a200ff237b82 */ /* 0x000ee20000000800 */
[----:B-1----:R-:W4:Y:S02]  /*55c0*/  LDL R0, [R1+0x84] ;  /* 0x0000840001007983 */ /* 0x002f240000100800 */
[----:B------:R-:W-:Y:S01]  /*55d0*/  SHF.L.U32 R24, R24, 0x1f, RZ ;  /* 0x0000001f18187819 */ /* 0x000fe200000006ff */
[----:B------:R-:W-:Y:S02]  /*55e0*/  UISETP.GT.U32.AND UP0, UPT, UR5, 0x4, UPT ;  /* 0x000000040500788c */ /* 0x000fe4000bf04070 */
[----:B------:R-:W-:Y:S01]  /*55f0*/  UISETP.GE.U32.AND UP1, UPT, UR29, 0x5, UPT ;  /* 0x000000051d00788c */ /* 0x000fe2000bf26070 */
[----:B------:R-:W1:Y:S01]  /*5600*/  SYNCS.PHASECHK.TRANS64.TRYWAIT P0, [UR18+0x8], R24 ;  /* 0x00000818ff0075a7 */ /* 0x000e620008000152 */
[----:B------:R-:W-:-:S02]  /*5610*/  UISETP.LT.U32.AND UP0, UPT, UR29, 0x5, UP0 ;  /* 0x000000051d00788c */ /* 0x000fc40008701070 */
[----:B------:R-:W-:Y:S02]  /*5620*/  UIMAD.WIDE.U32 UR6, UR5, -0x33333333, URZ ;  /* 0xcccccccd050678a5 */ /* 0x000fe4000f8e003f */
[----:B------:R-:W-:Y:S02]  /*5630*/  USEL UR8, URZ, 0x1, !UP0 ;  /* 0x000000013f087887 */ /* 0x000fe4000c000000 */
[----:B------:R-:W-:Y:S01]  /*5640*/  USHF.R.U32.HI UR6, URZ, 0x2, UR7 ;  /* 0x000000023f067899 */ /* 0x000fe20008011607 */
[----:B----4-:R-:W-:Y:S02]  /*5650*/  IMAD.SHL.U32 R32, R0, 0x2, RZ ;  /* 0x0000000200207824 */ /* 0x010fe400078e00ff */
[----:B------:R4:W5:Y:S01]  /*5660*/  LDL.LU R0, [R1+0x98] ;  /* 0x0000980001007983 */ /* 0x0009620000300800 */
[----:B------:R-:W-:Y:S02]  /*5670*/  ULOP3.LUT UR4, UR4, UR8, URZ, 0x3c, !UPT ;  /* 0x0000000804047292 */ /* 0x000fe4000f8e3c3f */
[----:B------:R-:W-:Y:S01]  /*5680*/  UIMAD UR5, UR6, -0x5, UR5 ;  /* 0xfffffffb060578a4 */ /* 0x000fe2000f8e0205 */
[----:B------:R-:W-:Y:S01]  /*5690*/  SHF.R.S32.HI R33, RZ, 0x1f, R32 ;  /* 0x0000001fff217819 */ /* 0x000fe20000011420 */
[----:B------:R-:W-:Y:S01]  /*56a0*/  @UP1 ULOP3.LUT UR4, UR4, 0x1, UR6, 0x78, !UPT ;  /* 0x0000000104041892 */ /* 0x000fe2000f8e7806 */
[----:B-1-3--:R-:W-:Y:S11]  /*56b0*/  @!P0 BRA `(.L_x_34) ;  /* 0x000000a800a08947 */ /* 0x00aff60003800000 */
.L_x_321:
[----:B------:R3:W-:Y:S01]  /*56c0*/  STL [R1+0xa0], R3 ;  /* 0x0000a00301007387 */ /* 0x0007e20000100800 */
[----:B------:R-:W-:Y:S01]  /*56d0*/  ULDC.64 UR6, c[0x0][0x5d0] ;  /* 0x0001740000067ab9 */ /* 0x000fe20000000a00 */
[----:B------:R-:W-:Y:S02]  /*56e0*/  ULDC UR8, c[0x0][0x284] ;  /* 0x0000a10000087ab9 */ /* 0x000fe40000000800 */
[----:B---3--:R-:W3:Y:S04]  /*56f0*/  LDL.LU R3, [R1+0x80] ;  /* 0x0000800001037983 */ /* 0x008ee80000300800 */
[----:B------:R0:W-:Y:S04]  /*5700*/  STL [R1+0x9c], R2 ;  /* 0x00009c0201007387 */ /* 0x0001e80000100800 */
[----:B0-----:R-:W2:Y:S04]  /*5710*/  LDL R2, [R1+0x7c] ;  /* 0x00007c0001027983 */ /* 0x001ea80000100800 */
[----:B-----5:R0:W-:Y:S04]  /*5720*/  STL [R1+0x98], R0 ;  /* 0x0000980001007387 */ /* 0x0201e80000100800 */
[----:B0-----:R-:W4:Y:S01]  /*5730*/  LDL R0, [R1+0x70] ;  /* 0x0000700001007983 */ /* 0x001f220000100800 */
[----:B---3--:R-:W-:-:S03]  /*5740*/  IMAD.SHL.U32 R37, R3, 0x100, RZ ;  /* 0x0000010003257824 */ /* 0x008fc600078e00ff */
[----:B------:R0:W5:Y:S01]  /*5750*/  LDL.LU R3, [R1+0xa0] ;  /* 0x0000a00001037983 */ /* 0x0001620000300800 */
[----:B--2---:R-:W-:-:S03]  /*5760*/  IMAD.SHL.U32 R34, R2, 0x40, RZ ;  /* 0x0000004002227824 */ /* 0x004fc600078e00ff */
[----:B------:R0:W5:Y:S01]  /*5770*/  LDL.LU R2, [R1+0x9c] ;  /* 0x00009c0001027983 */ /* 0x0001620000300800 */
[----:B----4-:R-:W-:Y:S01]  /*5780*/  SHF.R.S32.HI R38, RZ, 0x1f, R0 ;  /* 0x0000001fff267819 */ /* 0x010fe20000011400 */
[----:B-1----:R-:W-:-:S04]  /*5790*/  IMAD.WIDE.U32 R24, R0, UR6, R32 ;  /* 0x0000000600187c25 */ /* 0x002fc8000f8e0020 */
[----:B------:R-:W-:-:S04]  /*57a0*/  IMAD R26, R38, UR6, RZ ;  /* 0x00000006261a7c24 */ /* 0x000fc8000f8e02ff */
[----:B------:R-:W-:Y:S02]  /*57b0*/  IMAD R27, R0, UR7, R26 ;  /* 0x00000007001b7c24 */ /* 0x000fe4000f8e021a */
[----:B------:R0:W5:Y:S01]  /*57c0*/  LDL.LU R0, [R1+0x98] ;  /* 0x0000980001007983 */ /* 0x0001620000300800 */
[----:B------:R-:W-:-:S04]  /*57d0*/  ISETP.GE.AND P0, PT, R34, UR8, PT ;  /* 0x0000000822007c0c */ /* 0x000fc8000bf06270 */
[C---:B------:R-:W-:Y:S02]  /*57e0*/  ISETP.GE.OR P0, PT, R37.reuse, R35, P0 ;  /* 0x000000232500720c */ /* 0x040fe40000706670 */
[----:B------:R-:W-:Y:S02]  /*57f0*/  SHF.R.S32.HI R36, RZ, 0x1f, R37 ;  /* 0x0000001fff247819 */ /* 0x000fe40000011425 */
[----:B------:R-:W-:-:S04]  /*5800*/  IADD3 R24, P1, R37, R24, RZ ;  /* 0x0000001825187210 */ /* 0x000fc80007f3e0ff */
[----:B------:R-:W-:-:S05]  /*5810*/  IADD3.X R25, R36, R25, R27, P1, !PT ;  /* 0x0000001924197210 */ /* 0x000fca0000ffe41b */
[----:B0-----:R-:W-:Y:S05]  /*5820*/  @P0 BRA `(.L_x_35) ;  /* 0x0000008c00d40947 */ /* 0x001fea0003800000 */
[----:B------:R0:W-:Y:S01]  /*5830*/  STL.64 [R1+0xa8], R4 ;  /* 0x0000a80401007387 */ /* 0x0001e20000100a00 */
[----:B------:R-:W1:Y:S01]  /*5840*/  LDC.64 R28, c[0x0][0x5c8] ;  /* 0x00017200ff1c7b82 */ /* 0x000e620000000a00 */
[----:B------:R-:W-:Y:S02]  /*5850*/  ULDC.64 UR6, c[0x0][0x5c0] ;  /* 0x0001700000067ab9 */ /* 0x000fe40000000a00 */
[----:B0-----:R-:W2:Y:S04]  /*5860*/  LDL.64 R4, [R1+0x88] ;  /* 0x0000880001047983 */ /* 0x001ea80000100a00 */
[----:B-----5:R0:W-:Y:S04]  /*5870*/  STL [R1+0xa0], R3 ;  /* 0x0000a00301007387 */ /* 0x0201e80000100800 */
[----:B0-----:R-:W2:Y:S04]  /*5880*/  LDL.LU R3, [R1+0x7c] ;  /* 0x00007c0001037983 */ /* 0x001ea80000300800 */
[----:B------:R0:W-:Y:S04]  /*5890*/  STL [R1+0x9c], R2 ;  /* 0x00009c0201007387 */ /* 0x0001e80000100800 */
[----:B0-----:R-:W3:Y:S04]  /*58a0*/  LDL R2, [R1+0x84] ;  /* 0x0000840001027983 */ /* 0x001ee80000100800 */
[----:B------:R0:W-:Y:S04]  /*58b0*/  STL [R1+0x98], R0 ;  /* 0x0000980001007387 */ /* 0x0001e80000100800 */
[----:B0-----:R-:W4:Y:S01]  /*58c0*/  LDL R0, [R1+0x90] ;  /* 0x0000900001007983 */ /* 0x001f220000100800 */
[----:B--2---:R-:W-:-:S03]  /*58d0*/  IMAD.WIDE R30, R3, 0x40, R4 ;  /* 0x00000040031e7825 */ /* 0x004fc600078e0204 */
[----:B------:R0:W5:Y:S01]  /*58e0*/  LDL.LU.64 R4, [R1+0xa8] ;  /* 0x0000a80001047983 */ /* 0x0001620000300a00 */
[-C--:B-1----:R-:W-:Y:S02]  /*58f0*/  IMAD R26, R31, R28.reuse, RZ ;  /* 0x0000001c1f1a7224 */ /* 0x082fe400078e02ff */
[C---:B------:R-:W-:Y:S01]  /*5900*/  IMAD.WIDE.U32 R24, R30.reuse, R28, R24 ;  /* 0x0000001c1e187225 */ /* 0x040fe200078e0018 */
[----:B------:R0:W5:Y:S03]  /*5910*/  LDL.LU R3, [R1+0xa0] ;  /* 0x0000a00001037983 */ /* 0x0001660000300800 */
[----:B------:R-:W-:Y:S01]  /*5920*/  IMAD R27, R30, R29, R26 ;  /* 0x0000001d1e1b7224 */ /* 0x000fe200078e021a */
[----:B------:R-:W-:Y:S02]  /*5930*/  LEA R26, P0, R28, R24, 0x3 ;  /* 0x000000181c1a7211 */ /* 0x000fe400078018ff */
[----:B------:R-:W-:Y:S01]  /*5940*/  IADD3 R24, P1, R24, UR6, RZ ;  /* 0x0000000618187c10 */ /* 0x000fe2000ff3e0ff */
[----:B------:R-:W-:Y:S01]  /*5950*/  IMAD.IADD R27, R25, 0x1, R27 ;  /* 0x00000001191b7824 */ /* 0x000fe200078e021b */
[----:B------:R-:W-:-:S04]  /*5960*/  IADD3 R26, P3, R26, UR6, RZ ;  /* 0x000000061a1a7c10 */ /* 0x000fc8000ff7e0ff */
[----:B------:R-:W-:Y:S01]  /*5970*/  LEA.HI.X R29, R28, R27, R29, 0x3, P0 ;  /* 0x0000001b1c1d7211 */ /* 0x000fe200000f1c1d */
[----:B---3--:R-:W-:Y:S01]  /*5980*/  IMAD R28, R2, -0x2, R35 ;  /* 0xfffffffe021c7824 */ /* 0x008fe200078e0223 */
[----:B------:R-:W-:Y:S01]  /*5990*/  FSETP.NEU.AND P0, PT, RZ, UR31, PT ;  /* 0x0000001fff007c0b */ /* 0x000fe2000bf0d000 */
[----:B------:R0:W5:Y:S01]  /*59a0*/  LDL.LU R2, [R1+0x9c] ;  /* 0x00009c0001027983 */ /* 0x0001620000300800 */
[----:B------:R-:W-:Y:S01]  /*59b0*/  IADD3.X R25, R27, UR7, RZ, P1, !PT ;  /* 0x000000071b197c10 */ /* 0x000fe20008ffe4ff */
[----:B------:R-:W-:Y:S01]  /*59c0*/  BSSY B0, `(.L_x_35) ;  /* 0x00008db000007945 */ /* 0x000fe20003800000 */
[----:B------:R-:W-:Y:S01]  /*59d0*/  IADD3.X R27, R29, UR7, RZ, P3, !PT ;  /* 0x000000071d1b7c10 */ /* 0x000fe20009ffe4ff */
[----:B----4-:R-:W-:Y:S02]  /*59e0*/  IMAD.IADD R39, R0, 0x1, -R34 ;  /* 0x0000000100277824 */ /* 0x010fe400078e0a22 */
[----:B------:R0:W5:Y:S01]  /*59f0*/  LDL.LU R0, [R1+0x98] ;  /* 0x0000980001007983 */ /* 0x0001620000300800 */
[----:B------:R-:W-:-:S05]  /*5a00*/  IMAD.IADD R34, R28, 0x1, -R37 ;  /* 0x000000011c227824 */ /* 0x000fca00078e0a25 */
[----:B------:R-:W-:Y:S05]  /*5a10*/  @!P0 BRA `(.L_x_36) ;  /* 0x0000006800dc8947 */ /* 0x000fea0003800000 */
[----:B-----5:R1:W-:Y:S01]  /*5a20*/  STL [R1+0x98], R0 ;  /* 0x0000980001007387 */ /* 0x0203e20000100800 */
[----:B------:R-:W-:Y:S01]  /*5a30*/  ULDC.64 UR6, c[0x0][0x5b8] ;  /* 0x00016e0000067ab9 */ /* 0x000fe20000000a00 */
[----:B------:R-:W-:Y:S02]  /*5a40*/  ULDC.64 UR8, c[0x0][0x5a8] ;  /* 0x00016a0000087ab9 */ /* 0x000fe40000000a00 */
[----:B-1----:R-:W2:Y:S01]  /*5a50*/  LDL.LU R0, [R1+0x70] ;  /* 0x0000700001007983 */ /* 0x002ea20000300800 */
[----:B------:R-:W-:Y:S01]  /*5a60*/  IMAD R28, R38, UR6, RZ ;  /* 0x00000006261c7c24 */ /* 0x000fe2000f8e02ff */
[----:B------:R-:W-:Y:S01]  /*5a70*/  BSSY B1, `(.L_x_37) ;  /* 0x0000011000017945 */ /* 0x000fe20003800000 */
[----:B--2---:R-:W-:-:S04]  /*5a80*/  IMAD.WIDE.U32 R32, R0, UR6, R32 ;  /* 0x0000000600207c25 */ /* 0x004fc8000f8e0020 */
[----:B------:R-:W-:Y:S01]  /*5a90*/  IMAD R29, R0, UR7, R28 ;  /* 0x00000007001d7c24 */ /* 0x000fe2000f8e021c */
[----:B------:R-:W-:Y:S01]  /*5aa0*/  IADD3 R32, P0, R37, R32, RZ ;  /* 0x0000002025207210 */ /* 0x000fe20007f1e0ff */
[----:B------:R1:W5:Y:S01]  /*5ab0*/  LDL.LU R0, [R1+0x98] ;  /* 0x0000980001007983 */ /* 0x0003620000300800 */
[----:B------:R-:W-:Y:S02]  /*5ac0*/  ULDC.64 UR6, c[0x0][0x5b0] ;  /* 0x00016c0000067ab9 */ /* 0x000fe40000000a00 */
[----:B------:R-:W-:Y:S01]  /*5ad0*/  IADD3.X R33, R36, R33, R29, P0, !PT ;  /* 0x0000002124217210 */ /* 0x000fe200007fe41d */
[----:B------:R-:W-:Y:S01]  /*5ae0*/  IMAD R35, R31, UR6, RZ ;  /* 0x000000061f237c24 */ /* 0x000fe2000f8e02ff */
[----:B------:R-:W-:Y:S01]  /*5af0*/  ISETP.GE.AND P0, PT, R39, 0x1, PT ;  /* 0x000000012700780c */ /* 0x000fe20003f06270 */
[----:B------:R-:W-:-:S03]  /*5b00*/  IMAD.WIDE.U32 R28, R30, UR6, R32 ;  /* 0x000000061e1c7c25 */ /* 0x000fc6000f8e0020 */
[----:B------:R-:W-:Y:S01]  /*5b10*/  ISETP.LT.OR P4, PT, R34, 0x1, !P0 ;  /* 0x000000012200780c */ /* 0x000fe20004781670 */
[----:B------:R-:W-:Y:S01]  /*5b20*/  IMAD R35, R30, UR7, R35 ;  /* 0x000000071e237c24 */ /* 0x000fe2000f8e0223 */
[----:B------:R-:W-:-:S04]  /*5b30*/  IADD3 R28, P1, R28, UR8, RZ ;  /* 0x000000081c1c7c10 */ /* 0x000fc8000ff3e0ff */
[--C-:B------:R-:W-:Y:S02]  /*5b40*/  IADD3.X R29, R29, UR9, R35.reuse, P1, !PT ;  /* 0x000000091d1d7c10 */ /* 0x100fe40008ffe423 */
[----:B------:R-:W-:-:S05]  /*5b50*/  PRMT R35, RZ, 0x7610, R35 ;  /* 0x00007610ff237816 */ /* 0x000fca0000000023 */
[----:B-1----:R-:W-:Y:S05]  /*5b60*/  @P4 BRA `(.L_x_38) ;  /* 0x0000000000044947 */ /* 0x002fea0003800000 */
[----:B------:R1:W5:Y:S02]  /*5b70*/  LDG.E.U8 R35, desc[UR20][R28.64] ;  /* 0x000000141c237981 */ /* 0x000364000c1e1100 */
.L_x_38:
[----:B------:R-:W-:Y:S05]  /*5b80*/  BSYNC B1 ;  /* 0x0000000000017941 */ /* 0x000fea0003800000 */
.L_x_37:
[----:B-----5:R-:W-:Y:S01]  /*5b90*/  LOP3.LUT R35, R35, 0xff, RZ, 0xc0, !PT ;  /* 0x000000ff23237812 */ /* 0x020fe200078ec0ff */
[----:B------:R-:W-:Y:S01]  /*5ba0*/  BSSY B1, `(.L_x_39) ;  /* 0x000000b000017945 */ /* 0x000fe20003800000 */
[----:B------:R-:W-:Y:S02]  /*5bb0*/  ISETP.LT.OR P3, PT, R34, 0x2, !P0 ;  /* 0x000000022200780c */ /* 0x000fe40004761670 */
[----:B------:R-:W-:-:S05]  /*5bc0*/  F2FP.F16.E5M2.UNPACK_B R35, R35 ;  /* 0x00000023ff23723e */ /* 0x000fca00020004ff */
[----:B------:R-:W-:-:S05]  /*5bd0*/  HADD2.F32 R35, -RZ, R35.H0_H0 ;  /* 0x20000023ff237230 */ /* 0x000fca0000004100 */
[----:B------:R-:W-:-:S04]  /*5be0*/  FMUL R35, R35, UR31 ;  /* 0x0000001f23237c20 */ /* 0x000fc80008400000 */
[----:B------:R-:W-:-:S05]  /*5bf0*/  FFMA R35, R228, UR32, R35 ;  /* 0x00000020e4237c23 */ /* 0x000fca0008000023 */
[----:B------:R-:W-:Y:S02]  /*5c00*/  F2FP.SATFINITE.E5M2.F32.PACK_AB_MERGE_C R37, RZ, R35, RZ ;  /* 0x00000023ff25723e */ /* 0x000fe400048060ff */
[----:B------:R-:W-:-:S03]  /*5c10*/  PRMT R35, RZ, 0x7610, R35 ;  /* 0x00007610ff237816 */ /* 0x000fc60000000023 */
[----:B------:R2:W-:Y:S01]  /*5c20*/  @!P4 STG.E.U8 desc[UR20][R24.64], R37 ;  /* 0x000000251800c986 */ /* 0x0005e2000c101114 */
[----:B------:R-:W-:Y:S05]  /*5c30*/  @P3 BRA `(.L_x_40) ;  /* 0x0000000000043947 */ /* 0x000fea0003800000 */
[----:B------:R3:W5:Y:S02]  /*5c40*/  LDG.E.U8 R35, desc[UR20][R28.64+0x1] ;  /* 0x000001141c237981 */ /* 0x000764000c1e1100 */
.L_x_40:
[----:B------:R-:W-:Y:S05]  /*5c50*/  BSYNC B1 ;  /* 0x0000000000017941 */ /* 0x000fea0003800000 */
.L_x_39:
[----:B-----5:R-:W-:Y:S01]  /*5c60*/  LOP3.LUT R35, R35, 0xff, RZ, 0xc0, !PT ;  /* 0x000000ff23237812 */ /* 0x020fe200078ec0ff */
[----:B------:R-:W-:Y:S01]  /*5c70*/  BSSY B1, `(.L_x_41) ;  /* 0x0000013000017945 */ /* 0x000fe20003800000 */
[----:B--2---:R-:W-:Y:S02]  /*5c80*/  IADD3 R37, P1, R30, 0x8, RZ ;  /* 0x000000081e257810 */ /* 0x004fe40007f3e0ff */
[----:B------:R-:W-:-:S03]  /*5c90*/  F2FP.F16.E5M2.UNPACK_B R35, R35 ;  /* 0x00000023ff23723e */ /* 0x000fc600020004ff */
[----:B------:R-:W-:Y:S01]  /*5ca0*/  IMAD.X R31, RZ, RZ, R31, P1 ;  /* 0x000000ffff1f7224 */ /* 0x000fe200008e061f */
[----:B------:R-:W-:Y:S01]  /*5cb0*/  ISETP.GE.AND P1, PT, R39, 0x9, PT ;  /* 0x000000092700780c */ /* 0x000fe20003f26270 */
[----:B------:R-:W-:Y:S02]  /*5cc0*/  HADD2.F32 R35, -RZ, R35.H0_H0 ;  /* 0x20000023ff237230 */ /* 0x000fe40000004100 */
[----:B------:R-:W-:Y:S01]  /*5cd0*/  IMAD R36, R31, UR6, RZ ;  /* 0x000000061f247c24 */ /* 0x000fe2000f8e02ff */
[----:B------:R-:W-:Y:S01]  /*5ce0*/  ISETP.LT.OR P5, PT, R34, 0x1, !P1 ;  /* 0x000000012200780c */ /* 0x000fe20004fa1670 */
[----:B------:R-:W-:-:S04]  /*5cf0*/  IMAD.WIDE.U32 R32, R37, UR6, R32 ;  /* 0x0000000625207c25 */ /* 0x000fc8000f8e0020 */
[----:B------:R-:W-:Y:S01]  /*5d00*/  FMUL R30, R35, UR31 ;  /* 0x0000001f231e7c20 */ /* 0x000fe20008400000 */
[----:B------:R-:W-:-:S03]  /*5d10*/  IMAD R37, R37, UR7, R36 ;  /* 0x0000000725257c24 */ /* 0x000fc6000f8e0224 */
[----:B------:R-:W-:Y:S01]  /*5d20*/  FFMA R227, R227, UR32, R30 ;  /* 0x00000020e3e37c23 */ /* 0x000fe2000800001e */
[----:B------:R-:W-:Y:S02]  /*5d30*/  IADD3 R30, P4, R32, UR8, RZ ;  /* 0x00000008201e7c10 */ /* 0x000fe4000ff9e0ff */
[----:B------:R-:W-:Y:S02]  /*5d40*/  PRMT R32, RZ, 0x7610, R32 ;  /* 0x00007610ff207816 */ /* 0x000fe40000000020 */
[----:B------:R-:W-:Y:S02]  /*5d50*/  F2FP.SATFINITE.E5M2.F32.PACK_AB_MERGE_C R227, RZ, R227, RZ ;  /* 0x000000e3ffe3723e */ /* 0x000fe400048060ff */
[----:B------:R-:W-:-:S03]  /*5d60*/  IADD3.X R31, R33, UR9, R37, P4, !PT ;  /* 0x00000009211f7c10 */ /* 0x000fc6000a7fe425 */
[----:B------:R2:W-:Y:S01]  /*5d70*/  @!P3 STG.E.U8 desc[UR20][R24.64+0x1], R227 ;  /* 0x000001e31800b986 */ /* 0x0005e2000c101114 */
[----:B------:R-:W-:Y:S05]  /*5d80*/  @P5 BRA `(.L_x_42) ;  /* 0x0000000000045947 */ /* 0x000fea0003800000 */
[----:B------:R4:W5:Y:S02]  /*5d90*/  LDG.E.U8 R32, desc[UR20][R30.64] ;  /* 0x000000141e207981 */ /* 0x000964000c1e1100 */
.L_x_42:
[----:B------:R-:W-:Y:S05]  /*5da0*/  BSYNC B1 ;  /* 0x0000000000017941 */ /* 0x000fea0003800000 */
.L_x_41:
[----:B-----5:R-:W-:Y:S01]  /*5db0*/  LOP3.LUT R32, R32, 0xff, RZ, 0xc0, !PT ;  /* 0x000000ff20207812 */ /* 0x020fe200078ec0ff */
[----:B------:R-:W-:Y:S01]  /*5dc0*/  BSSY B1, `(.L_x_43) ;  /* 0x000000b000017945 */ /* 0x000fe20003800000 */
[----:B------:R-:W-:Y:S02]  /*5dd0*/  ISETP.LT.OR P3, PT, R34, 0x2, !P1 ;  /* 0x000000022200780c */ /* 0x000fe40004f61670 */
[----:B------:R-:W-:-:S05]  /*5de0*/  F2FP.F16.E5M2.UNPACK_B R32, R32 ;  /* 0x00000020ff20723e */ /* 0x000fca00020004ff */
[----:B------:R-:W-:-:S05]  /*5df0*/  HADD2.F32 R32, -RZ, R32.H0_H0 ;  /* 0x20000020ff207230 */ /* 0x000fca0000004100 */
[----:B------:R-:W-:Y:S01]  /*5e00*/  FMUL R33, R32, UR31 ;  /* 0x0000001f20217c20 */ /* 0x000fe20008400000 */
[----:B------:R-:W-:-:S03]  /*5e10*/  PRMT R32, RZ, 0x7610, R32 ;  /* 0x00007610ff207816 */ /* 0x000fc60000000020 */
[----:B------:R-:W-:-:S05]  /*5e20*/  FFMA R33, R226, UR32, R33 ;  /* 0x00000020e2217c23 */ /* 0x000fca0008000021 */
[----:B------:R-:W-:-:S05]  /*5e30*/  F2FP.SATFINITE.E5M2.F32.PACK_AB_MERGE_C R33, RZ, R33, RZ ;  /* 0x00000021ff21723e */ /* 0x000fca00048060ff */
[----:B------:R0:W-:Y:S01]  /*5e40*/  @!P5 STG.E.U8 desc[UR20][R26.64], R33 ;  /* 0x000000211a00d986 */ /* 0x0001e2000c101114 */
[----:B------:R-:W-:Y:S05]  /*5e50*/  @P3 BRA `(.L_x_44) ;  /* 0x0000000000043947 */ /* 0x000fea0003800000 */
[----:B------:R0:W5:Y:S02]  /*5e60*/  LDG.E.U8 R32, desc[UR20][R30.64+0x1] ;  /* 0x000001141e207981 */ /* 0x000164000c1e1100 */
.L_x_44:
[----:B------:R-:W-:Y:S05]  /*5e70*/  BSYNC B1 ;  /* 0x0000000000017941 */ /* 0x000fea0003800000 */
.L_x_43:
[----:B-----5:R-:W-:Y:S01]  /*5e80*/  LOP3.LUT R32, R32, 0xff, RZ, 0xc0, !PT ;  /* 0x000000ff20207812 */ /* 0x020fe200078ec0ff */
[----:B------:R-:W-:Y:S01]  /*5e90*/  BSSY B1, `(.L_x_45) ;  /* 0x000000b000017945 */ /* 0x000fe20003800000 */
[----:B------:R-:W-:Y:S02]  /*5ea0*/  ISETP.LT.OR P4, PT, R34, 0x9, !P0 ;  /* 0x000000092200780c */ /* 0x000fe40004781670 */
[----:B------:R-:W-:-:S05]  /*5eb0*/  F2FP.F16.E5M2.UNPACK_B R32, R32 ;  /* 0x00000020ff20723e */ /* 0x000fca00020004ff */
[----:B------:R-:W-:-:S05]  /*5ec0*/  HADD2.F32 R32, -RZ, R32.H0_H0 ;  /* 0x20000020ff207230 */ /* 0x000fca0000004100 */
[----:B------:R-:W-:-:S04]  /*5ed0*/  FMUL R32, R32, UR31 ;  /* 0x0000001f20207c20 */ /* 0x000fc80008400000 */
[----:B------:R-:W-:-:S05]  /*5ee0*/  FFMA R32, R225, UR32, R32 ;  /* 0x00000020e1207c23 */ /* 0x000fca0008000020 */
[----:B0-----:R-:W-:Y:S02]  /*5ef0*/  F2FP.SATFINITE.E5M2.F32.PACK_AB_MERGE_C R33, RZ, R32, RZ ;  /* 0x00000020ff21723e */ /* 0x001fe400048060ff */
[----:B------:R-:W-:-:S03]  /*5f00*/  PRMT R32, RZ, 0x7610, R32 ;  /* 0x00007610ff207816 */ /* 0x000fc60000000020 */
[----:B------:R0:W-:Y:S01]  /*5f10*/  @!P3 STG.E.U8 desc[UR20][R26.64+0x1], R33 ;  /* 0x000001211a00b986 */ /* 0x0001e2000c101114 */
[----:B------:R-:W-:Y:S05]  /*5f20*/  @P4 BRA `(.L_x_46) ;  /* 0x0000000000044947 */ /* 0x000fea0003800000 */
[----:B------:R0:W5:Y:S02]  /*5f30*/  LDG.E.U8 R32, desc[UR20][R28.64+0x8] ;  /* 0x000008141c207981 */ /* 0x000164000c1e1100 */
.L_x_46:
[----:B------:R-:W-:Y:S05]  /*5f40*/  BSYNC B1 ;  /* 0x0000000000017941 */ /* 0x000fea0003800000 */
.L_x_45:
[----:B-----5:R-:W-:Y:S01]  /*5f50*/  LOP3.LUT R32, R32, 0xff, RZ, 0xc0, !PT ;  /* 0x000000ff20207812 */ /* 0x020fe200078ec0ff */
[----:B------:R-:W-:Y:S01]  /*5f60*/  BSSY B1, `(.L_x_47) ;  /* 0x000000b000017945 */ /* 0x000fe20003800000 */
[----:B------:R-:W-:Y:S02]  /*5f70*/  ISETP.LT.OR P3, PT, R34, 0xa, !P0 ;  /* 0x0000000a2200780c */ /* 0x000fe40004761670 */
[----:B------:R-:W-:-:S05]  /*5f80*/  F2FP.F16.E5M2.UNPACK_B R32, R32 ;  /* 0x00000020ff20723e */ /* 0x000fca00020004ff */
[----:B------:R-:W-:-:S05]  /*5f90*/  HADD2.F32 R32, -RZ, R32.H0_H0 ;  /* 0x20000020ff207230 */ /* 0x000fca0000004100 */
[----:B0-----:R-:W-:Y:S01]  /*5fa0*/  FMUL R33, R32, UR31 ;  /* 0x0000001f20217c20 */ /* 0x001fe20008400000 */
[----:B------:R-:W-:-:S03]  /*5fb0*/  PRMT R32, RZ, 0x7610, R32 ;  /* 0x00007610ff207816 */ /* 0x000fc60000000020 */
[----:B------:R-:W-:-:S05]  /*5fc0*/  FFMA R33, R224, UR32, R33 ;  /* 0x00000020e0217c23 */ /* 0x000fca0008000021 */
[----:B------:R-:W-:-:S05]  /*5fd0*/  F2FP.SATFINITE.E5M2.F32.PACK_AB_MERGE_C R33, RZ, R33, RZ ;  /* 0x00000021ff21723e */ /* 0x000fca00048060ff */
[----:B------:R0:W-:Y:S01]  /*5fe0*/  @!P4 STG.E.U8 desc[UR20][R24.64+0x8], R33 ;  /* 0x000008211800c986 */ /* 0x0001e2000c101114 */
[----:B------:R-:W-:Y:S05]  /*5ff0*/  @P3 BRA `(.L_x_48) ;  /* 0x0000000000043947 */ /* 0x000fea0003800000 */
[----:B------:R0:W5:Y:S02]  /*6000*/  LDG.E.U8 R32, desc[UR20][R28.64+0x9] ;  /* 0x000009141c207981 */ /* 0x000164000c1e1100 */
.L_x_48:
[----:B------:R-:W-:Y:S05]  /*6010*/  BSYNC B1 ;  /* 0x0000000000017941 */ /* 0x000fea0003800000 */
.L_x_47:
        /* <DEDUP_REMOVED lines=12> */
.L_x_50:
[----:B------:R-:W-:Y:S05]  /*60e0*/  BSYNC B1 ;  /* 0x0000000000017941 */ /* 0x000fea0003800000 */
.L_x_49:
        /* <DEDUP_REMOVED lines=12> */
.L_x_52:
[----:B------:R-:W-:Y:S05]  /*61b0*/  BSYNC B1 ;  /* 0x0000000000017941 */ /* 0x000fea0003800000 */
.L_x_51:
        /* <DEDUP_REMOVED lines=12> */
.L_x_54:
[----:B------:R-:W-:Y:S05]  /*6280*/  BSYNC B1 ;  /* 0x0000000000017941 */ /* 0x000fea0003800000 */
.L_x_53:
        /* <DEDUP_REMOVED lines=12> */
.L_x_56:
[----:B------:R-:W-:Y:S05]  /*6350*/  BSYNC B1 ;  /* 0x0000000000017941 */ /* 0x000fea0003800000 */
.L_x_55:
        /* <DEDUP_REMOVED lines=12> */
.L_x_58:
[----:B------:R-:W-:Y:S05]  /*6420*/  BSYNC B1 ;  /* 0x0000000000017941 */ /* 0x000fea0003800000 */
.L_x_57:
        /* <DEDUP_REMOVED lines=12> */
.L_x_60:
[----:B------:R-:W-:Y:S05]  /*64f0*/  BSYNC B1 ;  /* 0x0000000000017941 */ /* 0x000fea0003800000 */
.L_x_59:
        /* <DEDUP_REMOVED lines=12> */
.L_x_62:
[----:B------:R-:W-:Y:S05]  /*65c0*/  BSYNC B1 ;  /* 0x0000000000017941 */ /* 0x000fea0003800000 */
.L_x_61:
        /* <DEDUP_REMOVED lines=12> */
.L_x_64:
[----:B------:R-:W-:Y:S05]  /*6690*/  BSYNC B1 ;  /* 0x0000000000017941 */ /* 0x000fea0003800000 */
.L_x_63:
        /* <DEDUP_REMOVED lines=12> */
.L_x_66:
[----:B------:R-:W-:Y:S05]  /*6760*/  BSYNC B1 ;  /* 0x0000000000017941 */ /* 0x000fea0003800000 */
.L_x_65:
        /* <DEDUP_REMOVED lines=12> */
.L_x_68:
[----:B------:R-:W-:Y:S05]  /*6830*/  BSYNC B1 ;  /* 0x0000000000017941 */ /* 0x000fea0003800000 */
.L_x_67:
        /* <DEDUP_REMOVED lines=12> */
.L_x_70:
[----:B------:R-:W-:Y:S05]  /*6900*/  BSYNC B1 ;  /* 0x0000000000017941 */ /* 0x000fea0003800000 */
.L_x_69:
        /* <DEDUP_REMOVED lines=12> */
.L_x_72:
[----:B------:R-:W-:Y:S05]  /*69d0*/  BSYNC B1 ;  /* 0x0000000000017941 */ /* 0x000fea0003800000 */
.L_x_71:
        /* <DEDUP_REMOVED lines=12> */
.L_x_74:
[----:B------:R-:W-:Y:S05]  /*6aa0*/  BSYNC B1 ;  /* 0x0000000000017941 */ /* 0x000fea0003800000 */
.L_x_73:
        /* <DEDUP_REMOVED lines=12> */
.L_x_76:
[----:B------:R-:W-:Y:S05]  /*6b70*/  BSYNC B1 ;  /* 0x0000000000017941 */ /* 0x000fea0003800000 */
.L_x_75:
        /* <DEDUP_REMOVED lines=12> */
.L_x_78:
[----:B------:R-:W-:Y:S05]  /*6c40*/  BSYNC B1 ;  /* 0x0000000000017941 */ /* 0x000fea0003800000 */
.L_x_77:
        /* <DEDUP_REMOVED lines=12> */
.L_x_80:
[----:B------:R-:W-:Y:S05]  /*6d10*/  BSYNC B1 ;  /* 0x0000000000017941 */ /* 0x000fea0003800000 */
.L_x_79:
        /* <DEDUP_REMOVED lines=12> */
.L_x_82:
[----:B------:R-:W-:Y:S05]  /*6de0*/  BSYNC B1 ;  /* 0x0000000000017941 */ /* 0x000fea0003800000 */
.L_x_81:
        /* <DEDUP_REMOVED lines=12> */
.L_x_84:
[----:B------:R-:W-:Y:S05]  /*6eb0*/  BSYNC B1 ;  /* 0x0000000000017941 */ /* 0x000fea0003800000 */
.L_x_83:
        /* <DEDUP_REMOVED lines=12> */
.L_x_86:
[----:B------:R-:W-:Y:S05]  /*6f80*/  BSYNC B1 ;  /* 0x0000000000017941 */ /* 0x000fea0003800000 */
.L_x_85:
        /* <DEDUP_REMOVED lines=12> */
.L_x_88:
[----:B------:R-:W-:Y:S05]  /*7050*/  BSYNC B1 ;  /* 0x0000000000017941 */ /* 0x000fea0003800000 */
.L_x_87:
        /* <DEDUP_REMOVED lines=12> */
.L_x_90:
[----:B------:R-:W-:Y:S05]  /*7120*/  BSYNC B1 ;  /* 0x0000000000017941 */ /* 0x000fea0003800000 */
.L_x_89:
        /* <DEDUP_REMOVED lines=12> */
.L_x_92:
[----:B------:R-:W-:Y:S05]  /*71f0*/  BSYNC B1 ;  /* 0x0000000000017941 */ /* 0x000fea0003800000 */
.L_x_91:
        /* <DEDUP_REMOVED lines=12> */
.L_x_94:
[----:B------:R-:W-:Y:S05]  /*72c0*/  BSYNC B1 ;  /* 0x0000000000017941 */ /* 0x000fea0003800000 */
.L_x_93:
        /* <DEDUP_REMOVED lines=12> */
.L_x_96:
[----:B------:R-:W-:Y:S05]  /*7390*/  BSYNC B1 ;  /* 0x0000000000017941 */ /* 0x000fea0003800000 */
.L_x_95:
        /* <DEDUP_REMOVED lines=12> */
.L_x_98:
[----:B------:R-:W-:Y:S05]  /*7460*/  BSYNC B1 ;  /* 0x0000000000017941 */ /* 0x000fea0003800000 */
.L_x_97:
        /* <DEDUP_REMOVED lines=12> */
.L_x_100:
[----:B------:R-:W-:Y:S05]  /*7530*/  BSYNC B1 ;  /* 0x0000000000017941 */ /* 0x000fea0003800000 */
.L_x_99:
        /* <DEDUP_REMOVED lines=12> */
.L_x_102:
[----:B------:R-:W-:Y:S05]  /*7600*/  BSYNC B1 ;  /* 0x0000000000017941 */ /* 0x000fea0003800000 */
.L_x_101:
        /* <DEDUP_REMOVED lines=12> */
.L_x_104:
[----:B------:R-:W-:Y:S05]  /*76d0*/  BSYNC B1 ;  /* 0x0000000000017941 */ /* 0x000fea0003800000 */
.L_x_103:
        /* <DEDUP_REMOVED lines=12> */
.L_x_106:
[----:B------:R-:W-:Y:S05]  /*77a0*/  BSYNC B1 ;  /* 0x0000000000017941 */ /* 0x000fea0003800000 */
.L_x_105:
        /* <DEDUP_REMOVED lines=12> */
.L_x_108:
[----:B------:R-:W-:Y:S05]  /*7870*/  BSYNC B1 ;  /* 0x0000000000017941 */ /* 0x000fea0003800000 */
.L_x_107:
        /* <DEDUP_REMOVED lines=12> */
.L_x_110:
[----:B------:R-:W-:Y:S05]  /*7940*/  BSYNC B1 ;  /* 0x0000000000017941 */ /* 0x000fea0003800000 */
.L_x_109:
        /* <DEDUP_REMOVED lines=12> */
.L_x_112:
[----:B------:R-:W-:Y:S05]  /*7a10*/  BSYNC B1 ;  /* 0x0000000000017941 */ /* 0x000fea0003800000 */
.L_x_111:
        /* <DEDUP_REMOVED lines=12> */
.L_x_114:
[----:B------:R-:W-:Y:S05]  /*7ae0*/  BSYNC B1 ;  /* 0x0000000000017941 */ /* 0x000fea0003800000 */
.L_x_113:
        /* <DEDUP_REMOVED lines=12> */
.L_x_116:
[----:B------:R-:W-:Y:S05]  /*7bb0*/  BSYNC B1 ;  /* 0x0000000000017941 */ /* 0x000fea0003800000 */
.L_x_115:
        /* <DEDUP_REMOVED lines=12> */
.L_x_118:
[----:B------:R-:W-:Y:S05]  /*7c80*/  BSYNC B1 ;  /* 0x0000000000017941 */ /* 0x000fea0003800000 */
.L_x_117:
        /* <DEDUP_REMOVED lines=12> */
.L_x_120:
[----:B------:R-:W-:Y:S05]  /*7d50*/  BSYNC B1 ;  /* 0x0000000000017941 */ /* 0x000fea0003800000 */
.L_x_119:
        /* <DEDUP_REMOVED lines=12> */
.L_x_122:
[----:B------:R-:W-:Y:S05]  /*7e20*/  BSYNC B1 ;  /* 0x0000000000017941 */ /* 0x000fea0003800000 */
.L_x_121:
        /* <DEDUP_REMOVED lines=12> */
.L_x_124:
[----:B------:R-:W-:Y:S05]  /*7ef0*/  BSYNC B1 ;  /* 0x0000000000017941 */ /* 0x000fea0003800000 */
.L_x_123:
        /* <DEDUP_REMOVED lines=12> */
.L_x_126:
[----:B------:R-:W-:Y:S05]  /*7fc0*/  BSYNC B1 ;  /* 0x0000000000017941 */ /* 0x000fea0003800000 */
.L_x_125:
        /* <DEDUP_REMOVED lines=12> */
.L_x_128:
[----:B------:R-:W-:Y:S05]  /*8090*/  BSYNC B1 ;  /* 0x0000000000017941 */ /* 0x000fea0003800000 */
.L_x_127:
        /* <DEDUP_REMOVED lines=12> */
.L_x_130:
[----:B------:R-:W-:Y:S05]  /*8160*/  BSYNC B1 ;  /* 0x0000000000017941 */ /* 0x000fea0003800000 */
.L_x_129:
        /* <DEDUP_REMOVED lines=12> */
.L_x_132:
[----:B------:R-:W-:Y:S05]  /*8230*/  BSYNC B1 ;  /* 0x0000000000017941 */ /* 0x000fea0003800000 */
.L_x_131:
        /* <DEDUP_REMOVED lines=12> */
.L_x_134:
[----:B------:R-:W-:Y:S05]  /*8300*/  BSYNC B1 ;  /* 0x0000000000017941 */ /* 0x000fea0003800000 */
.L_x_133:
        /* <DEDUP_REMOVED lines=12> */
.L_x_136:
[----:B------:R-:W-:Y:S05]  /*83d0*/  BSYNC B1 ;  /* 0x0000000000017941 */ /* 0x000fea0003800000 */
.L_x_135:
        /* <DEDUP_REMOVED lines=12> */
.L_x_138:
[----:B------:R-:W-:Y:S05]  /*84a0*/  BSYNC B1 ;  /* 0x0000000000017941 */ /* 0x000fea0003800000 */
.L_x_137:
        /* <DEDUP_REMOVED lines=12> */
.L_x_140:
[----:B------:R-:W-:Y:S05]  /*8570*/  BSYNC B1 ;  /* 0x0000000000017941 */ /* 0x000fea0003800000 */
.L_x_139:
        /* <DEDUP_REMOVED lines=12> */
.L_x_142:
[----:B------:R-:W-:Y:S05]  /*8640*/  BSYNC B1 ;  /* 0x0000000000017941 */ /* 0x000fea0003800000 */
.L_x_141:
        /* <DEDUP_REMOVED lines=12> */
.L_x_144:
[----:B------:R-:W-:Y:S05]  /*8710*/  BSYNC B1 ;  /* 0x0000000000017941 */ /* 0x000fea0003800000 */
.L_x_143:
        /* <DEDUP_REMOVED lines=12> */
.L_x_146:
[----:B------:R-:W-:Y:S05]  /*87e0*/  BSYNC B1 ;  /* 0x0000000000017941 */ /* 0x000fea0003800000 */
.L_x_145:
        /* <DEDUP_REMOVED lines=12> */
.L_x_148:
[----:B------:R-:W-:Y:S05]  /*88b0*/  BSYNC B1 ;  /* 0x0000000000017941 */ /* 0x000fea0003800000 */
.L_x_147:
        /* <DEDUP_REMOVED lines=12> */
.L_x_150:
[----:B------:R-:W-:Y:S05]  /*8980*/  BSYNC B1 ;  /* 0x0000000000017941 */ /* 0x000fea0003800000 */
.L_x_149:
        /* <DEDUP_REMOVED lines=12> */
.L_x_152:
[----:B------:R-:W-:Y:S05]  /*8a50*/  BSYNC B1 ;  /* 0x0000000000017941 */ /* 0x000fea0003800000 */
.L_x_151:
        /* <DEDUP_REMOVED lines=12> */
.L_x_154:
[----:B------:R-:W-:Y:S05]  /*8b20*/  BSYNC B1 ;  /* 0x0000000000017941 */ /* 0x000fea0003800000 */
.L_x_153:
        /* <DEDUP_REMOVED lines=12> */
.L_x_156:
[----:B------:R-:W-:Y:S05]  /*8bf0*/  BSYNC B1 ;  /* 0x0000000000017941 */ /* 0x000fea0003800000 */
.L_x_155:
        /* <DEDUP_REMOVED lines=12> */
.L_x_158:
[----:B------:R-:W-:Y:S05]  /*8cc0*/  BSYNC B1 ;  /* 0x0000000000017941 */ /* 0x000fea0003800000 */
.L_x_157:
        /* <DEDUP_REMOVED lines=12> */
.L_x_160:
[----:B------:R-:W-:Y:S05]  /*8d90*/  BSYNC B1 ;  /* 0x0000000000017941 */ /* 0x000fea0003800000 */
.L_x_159:
        /* <DEDUP_REMOVED lines=12> */
.L_x_162:
[----:B------:R-:W-:Y:S05]  /*8e60*/  BSYNC B1 ;  /* 0x0000000000017941 */ /* 0x000fea0003800000 */
.L_x_161:
        /* <DEDUP_REMOVED lines=12> */
.L_x_164:
[----:B------:R-:W-:Y:S05]  /*8f30*/  BSYNC B1 ;  /* 0x0000000000017941 */ /* 0x000fea0003800000 */
.L_x_163:
        /* <DEDUP_REMOVED lines=12> */
.L_x_166:
[----:B------:R-:W-:Y:S05]  /*9000*/  BSYNC B1 ;  /* 0x0000000000017941 */ /* 0x000fea0003800000 */
.L_x_165:
        /* <DEDUP_REMOVED lines=12> */
.L_x_168:
[----:B------:R-:W-:Y:S05]  /*90d0*/  BSYNC B1 ;  /* 0x0000000000017941 */ /* 0x000fea0003800000 */
.L_x_167:
        /* <DEDUP_REMOVED lines=12> */
.L_x_170:
[----:B------:R-:W-:Y:S05]  /*91a0*/  BSYNC B1 ;  /* 0x0000000000017941 */ /* 0x000fea0003800000 */
.L_x_169:
        /* <DEDUP_REMOVED lines=12> */
.L_x_172:
[----:B------:R-:W-:Y:S05]  /*9270*/  BSYNC B1 ;  /* 0x0000000000017941 */ /* 0x000fea0003800000 */
.L_x_171:
        /* <DEDUP_REMOVED lines=12> */
.L_x_174:
[----:B------:R-:W-:Y:S05]  /*9340*/  BSYNC B1 ;  /* 0x0000000000017941 */ /* 0x000fea0003800000 */
.L_x_173:
        /* <DEDUP_REMOVED lines=12> */
.L_x_176:
[----:B------:R-:W-:Y:S05]  /*9410*/  BSYNC B1 ;  /* 0x0000000000017941 */ /* 0x000fea0003800000 */
.L_x_175:
        /* <DEDUP_REMOVED lines=12> */
.L_x_178:
[----:B------:R-:W-:Y:S05]  /*94e0*/  BSYNC B1 ;  /* 0x0000000000017941 */ /* 0x000fea0003800000 */
.L_x_177:
        /* <DEDUP_REMOVED lines=12> */
.L_x_180:
[----:B------:R-:W-:Y:S05]  /*95b0*/  BSYNC B1 ;  /* 0x0000000000017941 */ /* 0x000fea0003800000 */
.L_x_179:
        /* <DEDUP_REMOVED lines=12> */
.L_x_182:
[----:B------:R-:W-:Y:S05]  /*9680*/  BSYNC B1 ;  /* 0x0000000000017941 */ /* 0x000fea0003800000 */
.L_x_181:
        /* <DEDUP_REMOVED lines=12> */
.L_x_184:
[----:B------:R-:W-:Y:S05]  /*9750*/  BSYNC B1 ;  /* 0x0000000000017941 */ /* 0x000fea0003800000 */
.L_x_183:
        /* <DEDUP_REMOVED lines=12> */
.L_x_186:
[----:B------:R-:W-:Y:S05]  /*9820*/  BSYNC B1 ;  /* 0x0000000000017941 */ /* 0x000fea0003800000 */
.L_x_185:
        /* <DEDUP_REMOVED lines=12> */
.L_x_188:
[----:B------:R-:W-:Y:S05]  /*98f0*/  BSYNC B1 ;  /* 0x0000000000017941 */ /* 0x000fea0003800000 */
.L_x_187:
        /* <DEDUP_REMOVED lines=12> */
.L_x_190:
[----:B------:R-:W-:Y:S05]  /*99c0*/  BSYNC B1 ;  /* 0x0000000000017941 */ /* 0x000fea0003800000 */
.L_x_189:
        /* <DEDUP_REMOVED lines=12> */
.L_x_192:
[----:B------:R-:W-:Y:S05]  /*9a90*/  BSYNC B1 ;  /* 0x0000000000017941 */ /* 0x000fea0003800000 */
.L_x_191:
[----:B-----5:R-:W-:Y:S01]  /*9aa0*/  LOP3.LUT R32, R32, 0xff, RZ, 0xc0, !PT ;  /* 0x000000ff20207812 */ /* 0x020fe200078ec0ff */
[----:B------:R-:W-:Y:S01]  /*9ab0*/  BSSY B1, `(.L_x_193) ;  /* 0x000000b000017945 */ /* 0x000fe20003800000 */
[----:B------:R-:W-:Y:S02]  /*9ac0*/  ISETP.LT.OR P4, PT, R34, 0x99, !P1 ;  /* 0x000000992200780c */ /* 0x000fe40004f81670 */
[----:B------:R-:W-:-:S05]  /*9ad0*/  F2FP.F16.E5M2.UNPACK_B R32, R32 ;  /* 0x00000020ff20723e */ /* 0x000fca00020004ff */
[----:B------:R-:W-:-:S05]  /*9ae0*/  HADD2.F32 R32, -RZ, R32.H0_H0 ;  /* 0x20000020ff207230 */ /* 0x000fca0000004100 */
[----:B------:R-:W-:-:S04]  /*9af0*/  FMUL R32, R32, UR31 ;  /* 0x0000001f20207c20 */ /* 0x000fc80008400000 */
[----:B------:R-:W-:Y:S01]  /*9b00*/  FFMA R32, R23, UR32, R32 ;  /* 0x0000002017207c23 */ /* 0x000fe20008000020 */
[----:B------:R-:W-:-:S04]  /*9b10*/  PRMT R23, RZ, 0x7610, R23 ;  /* 0x00007610ff177816 */ /* 0x000fc80000000017 */
[----:B0-----:R-:W-:-:S05]  /*9b20*/  F2FP.SATFINITE.E5M2.F32.PACK_AB_MERGE_C R33, RZ, R32, RZ ;  /* 0x00000020ff21723e */ /* 0x001fca00048060ff */
[----:B------:R0:W-:Y:S01]  /*9b30*/  @!P3 STG.E.U8 desc[UR20][R24.64+0x99], R33 ;  /* 0x000099211800b986 */ /* 0x0001e2000c101114 */
[----:B------:R-:W-:Y:S05]  /*9b40*/  @P4 BRA `(.L_x_194) ;  /* 0x0000000000044947 */ /* 0x000fea0003800000 */
[----:B------:R0:W5:Y:S02]  /*9b50*/  LDG.E.U8 R23, desc[UR20][R30.64+0x98] ;  /* 0x000098141e177981 */ /* 0x000164000c1e1100 */
.L_x_194:
[----:B------:R-:W-:Y:S05]  /*9b60*/  BSYNC B1 ;  /* 0x0000000000017941 */ /* 0x000fea0003800000 */
.L_x_193:
        /* <DEDUP_REMOVED lines=8> */
[----:B------:R-:W-:-:S05]  /*9bf0*/  F2FP.SATFINITE.E5M2.F32.PACK_AB_MERGE_C R23, RZ, R23, RZ ;  /* 0x00000017ff17723e */ /* 0x000fca00048060ff */
[----:B------:R0:W-:Y:S01]  /*9c00*/  @!P4 STG.E.U8 desc[UR20][R26.64+0x98], R23 ;  /* 0x000098171a00c986 */ /* 0x0001e2000c101114 */
[----:B------:R-:W-:Y:S05]  /*9c10*/  @P3 BRA `(.L_x_196) ;  /* 0x0000000000043947 */ /* 0x000fea0003800000 */
[----:B------:R0:W5:Y:S02]  /*9c20*/  LDG.E.U8 R22, desc[UR20][R30.64+0x99] ;  /* 0x000099141e167981 */ /* 0x000164000c1e1100 */
.L_x_196:
[----:B------:R-:W-:Y:S05]  /*9c30*/  BSYNC B1 ;  /* 0x0000000000017941 */ /* 0x000fea0003800000 */
.L_x_195:
        /* <DEDUP_REMOVED lines=12> */
.L_x_198:
[----:B------:R-:W-:Y:S05]  /*9d00*/  BSYNC B1 ;  /* 0x0000000000017941 */ /* 0x000fea0003800000 */
.L_x_197:
        /* <DEDUP_REMOVED lines=12> */
.L_x_200:
[----:B------:R-:W-:Y:S05]  /*9dd0*/  BSYNC B1 ;  /* 0x0000000000017941 */ /* 0x000fea0003800000 */
.L_x_199:
        /* <DEDUP_REMOVED lines=12> */
.L_x_202:
[----:B------:R-:W-:Y:S05]  /*9ea0*/  BSYNC B1 ;  /* 0x0000000000017941 */ /* 0x000fea0003800000 */
.L_x_201:
        /* <DEDUP_REMOVED lines=12> */
.L_x_204:
[----:B------:R-:W-:Y:S05]  /*9f70*/  BSYNC B1 ;  /* 0x0000000000017941 */ /* 0x000fea0003800000 */
.L_x_203:
        /* <DEDUP_REMOVED lines=12> */
.L_x_206:
[----:B------:R-:W-:Y:S05]  /*a040*/  BSYNC B1 ;  /* 0x0000000000017941 */ /* 0x000fea0003800000 */
.L_x_205:
        /* <DEDUP_REMOVED lines=12> */
.L_x_208:
[----:B------:R-:W-:Y:S05]  /*a110*/  BSYNC B1 ;  /* 0x0000000000017941 */ /* 0x000fea0003800000 */
.L_x_207:
        /* <DEDUP_REMOVED lines=12> */
.L_x_210:
[----:B------:R-:W-:Y:S05]  /*a1e0*/  BSYNC B1 ;  /* 0x0000000000017941 */ /* 0x000fea0003800000 */
.L_x_209:
        /* <DEDUP_REMOVED lines=12> */
.L_x_212:
[----:B------:R-:W-:Y:S05]  /*a2b0*/  BSYNC B1 ;  /* 0x0000000000017941 */ /* 0x000fea0003800000 */
.L_x_211:
        /* <DEDUP_REMOVED lines=12> */
.L_x_214:
[----:B------:R-:W-:Y:S05]  /*a380*/  BSYNC B1 ;  /* 0x0000000000017941 */ /* 0x000fea0003800000 */
.L_x_213:
        /* <DEDUP_REMOVED lines=12> */
.L_x_216:
[----:B------:R-:W-:Y:S05]  /*a450*/  BSYNC B1 ;  /* 0x0000000000017941 */ /* 0x000fea0003800000 */
.L_x_215:
        /* <DEDUP_REMOVED lines=12> */
.L_x_218:
[----:B------:R-:W-:Y:S05]  /*a520*/  BSYNC B1 ;  /* 0x0000000000017941 */ /* 0x000fea0003800000 */
.L_x_217:
        /* <DEDUP_REMOVED lines=12> */
.L_x_220:
[----:B------:R-:W-:Y:S05]  /*a5f0*/  BSYNC B1 ;  /* 0x0000000000017941 */ /* 0x000fea0003800000 */
.L_x_219:
        /* <DEDUP_REMOVED lines=12> */
.L_x_222:
[----:B------:R-:W-:Y:S05]  /*a6c0*/  BSYNC B1 ;  /* 0x0000000000017941 */ /* 0x000fea0003800000 */
.L_x_221:
        /* <DEDUP_REMOVED lines=12> */
.L_x_224:
[----:B------:R-:W-:Y:S05]  /*a790*/  BSYNC B1 ;  /* 0x0000000000017941 */ /* 0x000fea0003800000 */
.L_x_223:
        /* <DEDUP_REMOVED lines=12> */
.L_x_226:
[----:B------:R-:W-:Y:S05]  /*a860*/  BSYNC B1 ;  /* 0x0000000000017941 */ /* 0x000fea0003800000 */
.L_x_225:
        /* <DEDUP_REMOVED lines=12> */
.L_x_228:
[----:B------:R-:W-:Y:S05]  /*a930*/  BSYNC B1 ;  /* 0x0000000000017941 */ /* 0x000fea0003800000 */
.L_x_227:
        /* <DEDUP_REMOVED lines=12> */
.L_x_230:
[----:B------:R-:W-:Y:S05]  /*aa00*/  BSYNC B1 ;  /* 0x0000000000017941 */ /* 0x000fea0003800000 */
.L_x_229:
        /* <DEDUP_REMOVED lines=12> */
.L_x_232:
[----:B------:R-:W-:Y:S05]  /*aad0*/  BSYNC B1 ;  /* 0x0000000000017941 */ /* 0x000fea0003800000 */
.L_x_231:
        /* <DEDUP_REMOVED lines=12> */
.L_x_234:
[----:B------:R-:W-:Y:S05]  /*aba0*/  BSYNC B1 ;  /* 0x0000000000017941 */ /* 0x000fea0003800000 */
.L_x_233:
        /* <DEDUP_REMOVED lines=12> */
.L_x_236:
[----:B------:R-:W-:Y:S05]  /*ac70*/  BSYNC B1 ;  /* 0x0000000000017941 */ /* 0x000fea0003800000 */
.L_x_235:
[----:B-----5:R-:W-:Y:S01]  /*ac80*/  LOP3.LUT R2, R2, 0xff, RZ, 0xc0, !PT ;  /* 0x000000ff02027812 */ /* 0x020fe200078ec0ff */
[----:B------:R-:W-:Y:S01]  /*ac90*/  BSSY B1, `(.L_x_237) ;  /* 0x000000b000017945 */ /* 0x000fe20003800000 */
[----:B------:R-:W-:Y:S02]  /*aca0*/  ISETP.LT.OR P4, PT, R34, 0xc9, !P0 ;  /* 0x000000c92200780c */ /* 0x000fe40004781670 */
[----:B------:R-:W-:-:S05]  /*acb0*/  F2FP.F16.E5M2.UNPACK_B R2, R2 ;  /* 0x00000002ff02723e */ /* 0x000fca00020004ff */
[----:B------:R-:W-:-:S05]  /*acc0*/  HADD2.F32 R2, -RZ, R2.H0_H0 ;  /* 0x20000002ff027230 */ /* 0x000fca0000004100 */
[----:B0-----:R-:W-:-:S04]  /*acd0*/  FMUL R3, R2, UR31 ;  /* 0x0000001f02037c20 */ /* 0x001fc80008400000 */
[----:B------:R-:W-:Y:S01]  /*ace0*/  FFMA R3, R0, UR32, R3 ;  /* 0x0000002000037c23 */ /* 0x000fe20008000003 */
[----:B------:R-:W-:-:S04]  /*acf0*/  PRMT R0, RZ, 0x7610, R0 ;  /* 0x00007610ff007816 */ /* 0x000fc80000000000 */
[----:B------:R-:W-:-:S05]  /*ad00*/  F2FP.SATFINITE.E5M2.F32.PACK_AB_MERGE_C R3, RZ, R3, RZ ;  /* 0x00000003ff03723e */ /* 0x000fca00048060ff */
[----:B------:R0:W-:Y:S01]  /*ad10*/  @!P3 STG.E.U8 desc[UR20][R26.64+0xc1], R3 ;  /* 0x0000c1031a00b986 */ /* 0x0001e2000c101114 */
[----:B------:R-:W-:Y:S05]  /*ad20*/  @P4 BRA `(.L_x_238) ;  /* 0x0000000000044947 */ /* 0x000fea0003800000 */
[----:B------:R0:W5:Y:S02]  /*ad30*/  LDG.E.U8 R0, desc[UR20][R28.64+0xc8] ;  /* 0x0000c8141c007981 */ /* 0x000164000c1e1100 */
.L_x_238:
[----:B------:R-:W-:Y:S05]  /*ad40*/  BSYNC B1 ;  /* 0x0000000000017941 */ /* 0x000fea0003800000 */
.L_x_237:
[----:B------:R-:W2:Y:S01]  /*ad50*/  LDL.LU R2, [R1] ;  /* 0x0000000001027983 */ /* 0x000ea20000300800 */
[----:B-----5:R-:W-:Y:S01]  /*ad60*/  LOP3.LUT R0, R0, 0xff, RZ, 0xc0, !PT ;  /* 0x000000ff00007812 */ /* 0x020fe200078ec0ff */
[----:B------:R-:W-:Y:S01]  /*ad70*/  BSSY B1, `(.L_x_239) ;  /* 0x000000b000017945 */ /* 0x000fe20003800000 */
[----:B------:R-:W-:Y:S02]  /*ad80*/  ISETP.LT.OR P3, PT, R34, 0xca, !P0 ;  /* 0x000000ca2200780c */ /* 0x000fe40004761670 */
[----:B------:R-:W-:-:S05]  /*ad90*/  F2FP.F16.E5M2.UNPACK_B R0, R0 ;  /* 0x00000000ff00723e */ /* 0x000fca00020004ff */
[----:B------:R-:W-:-:S05]  /*ada0*/  HADD2.F32 R0, -RZ, R0.H0_H0 ;  /* 0x20000000ff007230 */ /* 0x000fca0000004100 */
[----:B------:R-:W-:-:S04]  /*adb0*/  FMUL R0, R0, UR31 ;  /* 0x0000001f00007c20 */ /* 0x000fc80008400000 */
[----:B--2---:R-:W-:-:S05]  /*adc0*/  FFMA R0, R2, UR32, R0 ;  /* 0x0000002002007c23 */ /* 0x004fca0008000000 */
[----:B0-----:R-:W-:Y:S02]  /*add0*/  F2FP.SATFINITE.E5M2.F32.PACK_AB_MERGE_C R3, RZ, R0, RZ ;  /* 0x00000000ff03723e */ /* 0x001fe400048060ff */
[----:B------:R-:W-:-:S03]  /*ade0*/  PRMT R0, RZ, 0x7610, R0 ;  /* 0x00007610ff007816 */ /* 0x000fc60000000000 */
[----:B------:R0:W-:Y:S01]  /*adf0*/  @!P4 STG.E.U8 desc[UR20][R24.64+0xc8], R3 ;  /* 0x0000c8031800c986 */ /* 0x0001e2000c101114 */
[----:B------:R-:W-:Y:S05]  /*ae00*/  @P3 BRA `(.L_x_240) ;  /* 0x0000000000043947 */ /* 0x000fea0003800000 */
[----:B------:R2:W5:Y:S02]  /*ae10*/  LDG.E.U8 R0, desc[UR20][R28.64+0xc9] ;  /* 0x0000c9141c007981 */ /* 0x000564000c1e1100 */
.L_x_240:
[----:B------:R-:W-:Y:S05]  /*ae20*/  BSYNC B1 ;  /* 0x0000000000017941 */ /* 0x000fea0003800000 */
.L_x_239:
[----:B------:R-:W3:Y:S01]  /*ae30*/  LDL.LU R2, [R1+0x4] ;  /* 0x0000040001027983 */ /* 0x000ee20000300800 */
[----:B-----5:R-:W-:Y:S01]  /*ae40*/  LOP3.LUT R0, R0, 0xff, RZ, 0xc0, !PT ;  /* 0x000000ff00007812 */ /* 0x020fe200078ec0ff */
[----:B------:R-:W-:Y:S01]  /*ae50*/  BSSY B1, `(.L_x_241) ;  /* 0x000000b000017945 */ /* 0x000fe20003800000 */
[----:B------:R-:W-:Y:S02]  /*ae60*/  ISETP.LT.OR P4, PT, R34, 0xc9, !P1 ;  /* 0x000000c92200780c */ /* 0x000fe40004f81670 */
[----:B------:R-:W-:-:S05]  /*ae70*/  F2FP.F16.E5M2.UNPACK_B R0, R0 ;  /* 0x00000000ff00723e */ /* 0x000fca00020004ff */
[----:B------:R-:W-:-:S05]  /*ae80*/  HADD2.F32 R0, -RZ, R0.H0_H0 ;  /* 0x20000000ff007230 */ /* 0x000fca0000004100 */
[----:B------:R-:W-:-:S04]  /*ae90*/  FMUL R0, R0, UR31 ;  /* 0x0000001f00007c20 */ /* 0x000fc80008400000 */
[----:B---3--:R-:W-:-:S05]  /*aea0*/  FFMA R0, R2, UR32, R0 ;  /* 0x0000002002007c23 */ /* 0x008fca0008000000 */
[----:B0-----:R-:W-:Y:S02]  /*aeb0*/  F2FP.SATFINITE.E5M2.F32.PACK_AB_MERGE_C R3, RZ, R0, RZ ;  /* 0x00000000ff03723e */ /* 0x001fe400048060ff */
[----:B------:R-:W-:-:S03]  /*aec0*/  PRMT R0, RZ, 0x7610, R0 ;  /* 0x00007610ff007816 */ /* 0x000fc60000000000 */
[----:B------:R0:W-:Y:S01]  /*aed0*/  @!P3 STG.E.U8 desc[UR20][R24.64+0xc9], R3 ;  /* 0x0000c9031800b986 */ /* 0x0001e2000c101114 */
[----:B------:R-:W-:Y:S05]  /*aee0*/  @P4 BRA `(.L_x_242) ;  /* 0x0000000000044947 */ /* 0x000fea0003800000 */
[----:B------:R3:W5:Y:S02]  /*aef0*/  LDG.E.U8 R0, desc[UR20][R30.64+0xc8] ;  /* 0x0000c8141e007981 */ /* 0x000764000c1e1100 */
.L_x_242:
[----:B------:R-:W-:Y:S05]  /*af00*/  BSYNC B1 ;  /* 0x0000000000017941 */ /* 0x000fea0003800000 */
.L_x_241:
[----:B------:R-:W2:Y:S01]  /*af10*/  LDL.LU R2, [R1+0x8] ;  /* 0x0000080001027983 */ /* 0x000ea20000300800 */
        /* <DEDUP_REMOVED lines=12> */
.L_x_244:
[----:B------:R-:W-:Y:S05]  /*afe0*/  BSYNC B1 ;  /* 0x0000000000017941 */ /* 0x000fea0003800000 */
.L_x_243:
        /* <DEDUP_REMOVED lines=13> */
.L_x_246:
[----:B------:R-:W-:Y:S05]  /*b0c0*/  BSYNC B1 ;  /* 0x0000000000017941 */ /* 0x000fea0003800000 */
.L_x_245:
        /* <DEDUP_REMOVED lines=13> */
.L_x_248:
[----:B------:R-:W-:Y:S05]  /*b1a0*/  BSYNC B1 ;  /* 0x0000000000017941 */ /* 0x000fea0003800000 */
.L_x_247:
        /* <DEDUP_REMOVED lines=13> */
.L_x_250:
[----:B------:R-:W-:Y:S05]  /*b280*/  BSYNC B1 ;  /* 0x0000000000017941 */ /* 0x000fea0003800000 */
.L_x_249:
        /* <DEDUP_REMOVED lines=13> */
.L_x_252:
[----:B------:R-:W-:Y:S05]  /*b360*/  BSYNC B1 ;  /* 0x0000000000017941 */ /* 0x000fea0003800000 */
.L_x_251:
        /* <DEDUP_REMOVED lines=13> */
.L_x_254:
[----:B------:R-:W-:Y:S05]  /*b440*/  BSYNC B1 ;  /* 0x0000000000017941 */ /* 0x000fea0003800000 */
.L_x_253:
        /* <DEDUP_REMOVED lines=13> */
.L_x_256:
[----:B------:R-:W-:Y:S05]  /*b520*/  BSYNC B1 ;  /* 0x0000000000017941 */ /* 0x000fea0003800000 */
.L_x_255:
        /* <DEDUP_REMOVED lines=13> */
.L_x_258:
[----:B------:R-:W-:Y:S05]  /*b600*/  BSYNC B1 ;  /* 0x0000000000017941 */ /* 0x000fea0003800000 */
.L_x_257:
        /* <DEDUP_REMOVED lines=13> */
.L_x_260:
[----:B------:R-:W-:Y:S05]  /*b6e0*/  BSYNC B1 ;  /* 0x0000000000017941 */ /* 0x000fea0003800000 */
.L_x_259:
        /* <DEDUP_REMOVED lines=13> */
.L_x_262:
[----:B------:R-:W-:Y:S05]  /*b7c0*/  BSYNC B1 ;  /* 0x0000000000017941 */ /* 0x000fea0003800000 */
.L_x_261:
        /* <DEDUP_REMOVED lines=13> */
.L_x_264:
[----:B------:R-:W-:Y:S05]  /*b8a0*/  BSYNC B1 ;  /* 0x0000000000017941 */ /* 0x000fea0003800000 */
.L_x_263:
        /* <DEDUP_REMOVED lines=13> */
.L_x_266:
[----:B------:R-:W-:Y:S05]  /*b980*/  BSYNC B1 ;  /* 0x0000000000017941 */ /* 0x000fea0003800000 */
.L_x_265:
        /* <DEDUP_REMOVED lines=13> */
.L_x_268:
[----:B------:R-:W-:Y:S05]  /*ba60*/  BSYNC B1 ;  /* 0x0000000000017941 */ /* 0x000fea0003800000 */
.L_x_267:
        /* <DEDUP_REMOVED lines=13> */
.L_x_270:
[----:B------:R-:W-:Y:S05]  /*bb40*/  BSYNC B1 ;  /* 0x0000000000017941 */ /* 0x000fea0003800000 */
.L_x_269:
        /* <DEDUP_REMOVED lines=13> */
.L_x_272:
[----:B------:R-:W-:Y:S05]  /*bc20*/  BSYNC B1 ;  /* 0x0000000000017941 */ /* 0x000fea0003800000 */
.L_x_271:
        /* <DEDUP_REMOVED lines=13> */
.L_x_274:
[----:B------:R-:W-:Y:S05]  /*bd00*/  BSYNC B1 ;  /* 0x0000000000017941 */ /* 0x000fea0003800000 */
.L_x_273:
        /* <DEDUP_REMOVED lines=13> */
.L_x_276:
[----:B------:R-:W-:Y:S05]  /*bde0*/  BSYNC B1 ;  /* 0x0000000000017941 */ /* 0x000fea0003800000 */
.L_x_275:
        /* <DEDUP_REMOVED lines=13> */
.L_x_278:
[----:B------:R-:W-:Y:S05]  /*bec0*/  BSYNC B1 ;  /* 0x0000000000017941 */ /* 0x000fea0003800000 */
.L_x_277:
        /* <DEDUP_REMOVED lines=13> */
.L_x_280:
[----:B------:R-:W-:Y:S05]  /*bfa0*/  BSYNC B1 ;  /* 0x0000000000017941 */ /* 0x000fea0003800000 */
.L_x_279:
        /* <DEDUP_REMOVED lines=13> */
.L_x_282:
[----:B------:R-:W-:Y:S05]  /*c080*/  BSYNC B1 ;  /* 0x0000000000017941 */ /* 0x000fea0003800000 */
.L_x_281:
        /* <DEDUP_REMOVED lines=13> */
.L_x_284:
[----:B------:R-:W-:Y:S05]  /*c160*/  BSYNC B1 ;  /* 0x0000000000017941 */ /* 0x000fea0003800000 */
.L_x_283:
        /* <DEDUP_REMOVED lines=13> */
.L_x_286:
[----:B------:R-:W-:Y:S05]  /*c240*/  BSYNC B1 ;  /* 0x0000000000017941 */ /* 0x000fea0003800000 */
.L_x_285:
        /* <DEDUP_REMOVED lines=13> */
.L_x_288:
[----:B------:R-:W-:Y:S05]  /*c320*/  BSYNC B1 ;  /* 0x0000000000017941 */ /* 0x000fea0003800000 */
.L_x_287:
        /* <DEDUP_REMOVED lines=13> */
.L_x_290:
[----:B------:R-:W-:Y:S05]  /*c400*/  BSYNC B1 ;  /* 0x0000000000017941 */ /* 0x000fea0003800000 */
.L_x_289:
        /* <DEDUP_REMOVED lines=13> */
.L_x_292:
[----:B------:R-:W-:Y:S05]  /*c4e0*/  BSYNC B1 ;  /* 0x0000000000017941 */ /* 0x000fea0003800000 */
.L_x_291:
[----:B------:R-:W-:Y:S05]  /*c4f0*/  @P1 BRA `(.L_x_293) ;  /* 0x00000020009c1947 */ /* 0x000fea0003800000 */
[----:B------:R-:W2:Y:S01]  /*c500*/  LDL.LU R2, [R1+0x6c] ;  /* 0x00006c0001027983 */ /* 0x000ea20000300800 */
[----:B-----5:R-:W-:-:S04]  /*c510*/  LOP3.LUT R0, R0, 0xff, RZ, 0xc0, !PT ;  /* 0x000000ff00007812 */ /* 0x020fc800078ec0ff */
[----:B------:R-:W-:-:S05]  /*c520*/  F2FP.F16.E5M2.UNPACK_B R0, R0 ;  /* 0x00000000ff00723e */ /* 0x000fca00020004ff */
[----:B------:R-:W-:-:S05]  /*c530*/  HADD2.F32 R0, -RZ, R0.H0_H0 ;  /* 0x20000000ff007230 */ /* 0x000fca0000004100 */
[----:B------:R-:W-:-:S04]  /*c540*/  FMUL R0, R0, UR31 ;  /* 0x0000001f00007c20 */ /* 0x000fc80008400000 */
[----:B--2---:R-:W-:-:S05]  /*c550*/  FFMA R0, R2, UR32, R0 ;  /* 0x0000002002007c23 */ /* 0x004fca0008000000 */
[----:B0-----:R-:W-:-:S05]  /*c560*/  F2FP.SATFINITE.E5M2.F32.PACK_AB_MERGE_C R3, RZ, R0, RZ ;  /* 0x00000000ff03723e */ /* 0x001fca00048060ff */
[----:B------:R0:W-:Y:S01]  /*c570*/  STG.E.U8 desc[UR20][R26.64+0xf9], R3 ;  /* 0x0000f9031a007986 */ /* 0x0001e2000c101114 */
[----:B------:R-:W-:Y:S05]  /*c580*/  BRA `(.L_x_293) ;  /* 0x0000002000787947 */ /* 0x000fea0003800000 */
.L_x_36:
[----:B------:R-:W-:Y:S01]  /*c590*/  ISETP.GE.AND P1, PT, R39, 0x1, PT ;  /* 0x000000012700780c */ /* 0x000fe20003f26270 */
[----:B------:R-:W-:Y:S01]  /*c5a0*/  FMUL R228, R228, UR32 ;  /* 0x00000020e4e47c20 */ /* 0x000fe20008400000 */
[----:B------:R-:W-:Y:S01]  /*c5b0*/  FMUL R227, R227, UR32 ;  /* 0x00000020e3e37c20 */ /* 0x000fe20008400000 */
[----:B------:R-:W-:Y:S01]  /*c5c0*/  ISETP.GE.AND P0, PT, R39, 0x9, PT ;  /* 0x000000092700780c */ /* 0x000fe20003f06270 */
[----:B------:R-:W-:Y:S01]  /*c5d0*/  FMUL R226, R226, UR32 ;  /* 0x00000020e2e27c20 */ /* 0x000fe20008400000 */
[C---:B------:R-:W-:Y:S02]  /*c5e0*/  ISETP.LT.OR P4, PT, R34.reuse, 0x1, !P1 ;  /* 0x000000012200780c */ /* 0x040fe40004f81670 */
[----:B------:R-:W-:Y:S02]  /*c5f0*/  ISETP.LT.OR P5, PT, R34, 0x2, !P1 ;  /* 0x000000022200780c */ /* 0x000fe40004fa1670 */
[----:B------:R-:W-:Y:S02]  /*c600*/  F2FP.SATFINITE.E5M2.F32.PACK_AB_MERGE_C R29, RZ, R228, RZ ;  /* 0x000000e4ff1d723e */ /* 0x000fe400048060ff */
[----:B------:R-:W-:-:S02]  /*c610*/  F2FP.SATFINITE.E5M2.F32.PACK_AB_MERGE_C R227, RZ, R227, RZ ;  /* 0x000000e3ffe3723e */ /* 0x000fc400048060ff */
[----:B------:R-:W-:Y:S01]  /*c620*/  ISETP.LT.OR P3, PT, R34, 0x1, !P0 ;  /* 0x000000012200780c */ /* 0x000fe20004761670 */
[----:B------:R-:W-:-:S04]  /*c630*/  FMUL R225, R225, UR32 ;  /* 0x00000020e1e17c20 */ /* 0x000fc80008400000 */
[----:B------:R1:W-:Y:S01]  /*c640*/  @!P4 STG.E.U8 desc[UR20][R24.64], R29 ;  /* 0x0000001d1800c986 */ /* 0x0003e2000c101114 */
[----:B------:R-:W-:-:S03]  /*c650*/  ISETP.LT.OR P4, PT, R34, 0x2, !P0 ;  /* 0x000000022200780c */ /* 0x000fc60004781670 */
[----:B------:R2:W-:Y:S01]  /*c660*/  @!P5 STG.E.U8 desc[UR20][R24.64+0x1], R227 ;  /* 0x000001e31800d986 */ /* 0x0005e2000c101114 */
[----:B------:R-:W-:Y:S01]  /*c670*/  ISETP.LT.OR P5, PT, R34, 0x9, !P1 ;  /* 0x000000092200780c */ /* 0x000fe20004fa1670 */
[----:B------:R-:W-:Y:S01]  /*c680*/  FMUL R224, R224, UR32 ;  /* 0x00000020e0e07c20 */ /* 0x000fe20008400000 */
[----:B------:R-:W-:Y:S01]  /*c690*/  ISETP.LT.OR P6, PT, R34, 0xa, !P1 ;  /* 0x0000000a2200780c */ /* 0x000fe20004fc1670 */
[----:B------:R-:W-:Y:S01]  /*c6a0*/  FMUL R223, R223, UR32 ;  /* 0x00000020dfdf7c20 */ /* 0x000fe20008400000 */
[----:B------:R-:W-:Y:S02]  /*c6b0*/  F2FP.SATFINITE.E5M2.F32.PACK_AB_MERGE_C R31, RZ, R226, RZ ;  /* 0x000000e2ff1f723e */ /* 0x000fe400048060ff */
[----:B------:R-:W-:Y:S02]  /*c6c0*/  F2FP.SATFINITE.E5M2.F32.PACK_AB_MERGE_C R225, RZ, R225, RZ ;  /* 0x000000e1ffe1723e */ /* 0x000fe400048060ff */
[----:B-1----:R-:W-:Y:S01]  /*c6d0*/  F2FP.SATFINITE.E5M2.F32.PACK_AB_MERGE_C R29, RZ, R224, RZ ;  /* 0x000000e0ff1d723e */ /* 0x002fe200048060ff */
[----:B------:R-:W-:Y:S01]  /*c6e0*/  @!P3 STG.E.U8 desc[UR20][R26.64], R31 ;  /* 0x0000001f1a00b986 */ /* 0x000fe2000c101114 */
[----:B------:R-:W-:-:S02]  /*c6f0*/  F2FP.SATFINITE.E5M2.F32.PACK_AB_MERGE_C R223, RZ, R223, RZ ;  /* 0x000000dfffdf723e */ /* 0x000fc400048060ff */
[C---:B------:R-:W-:Y:S01]  /*c700*/  ISETP.LT.OR P3, PT, R34.reuse, 0x9, !P0 ;  /* 0x000000092200780c */ /* 0x040fe20004761670 */
[----:B------:R-:W-:Y:S01]  /*c710*/  @!P4 STG.E.U8 desc[UR20][R26.64+0x1], R225 ;  /* 0x000001e11a00c986 */ /* 0x000fe2000c101114 */
[----:B------:R-:W-:-:S03]  /*c720*/  ISETP.LT.OR P4, PT, R34, 0xa, !P0 ;  /* 0x0000000a2200780c */ /* 0x000fc60004781670 */
[----:B------:R1:W-:Y:S01]  /*c730*/  @!P5 STG.E.U8 desc[UR20][R24.64+0x8], R29 ;  /* 0x0000081d1800d986 */ /* 0x0003e2000c101114 */
[----:B------:R-:W-:Y:S01]  /*c740*/  ISETP.LT.OR P5, PT, R34, 0x11, !P1 ;  /* 0x000000112200780c */ /* 0x000fe20004fa1670 */
[----:B------:R-:W-:Y:S01]  /*c750*/  FMUL R222, R222, UR32 ;  /* 0x00000020dede7c20 */ /* 0x000fe20008400000 */
[----:B------:R-:W-:Y:S01]  /*c760*/  FMUL R221, R221, UR32 ;  /* 0x00000020dddd7c20 */ /* 0x000fe20008400000 */
[----:B------:R-:W-:Y:S01]  /*c770*/  FMUL R220, R220, UR32 ;  /* 0x00000020dcdc7c20 */ /* 0x000fe20008400000 */
[----:B------:R-:W-:Y:S01]  /*c780*/  @!P6 STG.E.U8 desc[UR20][R24.64+0x9], R223 ;  /* 0x000009df1800e986 */ /* 0x000fe2000c101114 */
[----:B------:R-:W-:Y:S01]  /*c790*/  ISETP.LT.OR P6, PT, R34, 0x12, !P1 ;  /* 0x000000122200780c */ /* 0x000fe20004fc1670 */
[----:B------:R-:W-:Y:S01]  /*c7a0*/  FMUL R219, R219, UR32 ;  /* 0x00000020dbdb7c20 */ /* 0x000fe20008400000 */
[----:B------:R-:W-:Y:S01]  /*c7b0*/  F2FP.SATFINITE.E5M2.F32.PACK_AB_MERGE_C R33, RZ, R222, RZ ;  /* 0x000000deff21723e */ /* 0x000fe200048060ff */
[----:B--2---:R-:W2:Y:S01]  /*c7c0*/  LDL.LU R227, [R1+0x8] ;  /* 0x0000080001e37983 */ /* 0x004ea20000300800 */
[----:B------:R-:W-:-:S02]  /*c7d0*/  F2FP.SATFINITE.E5M2.F32.PACK_AB_MERGE_C R221, RZ, R221, RZ ;  /* 0x000000ddffdd723e */ /* 0x000fc400048060ff */
[----:B-1----:R-:W-:Y:S01]  /*c7e0*/  F2FP.SATFINITE.E5M2.F32.PACK_AB_MERGE_C R29, RZ, R220, RZ ;  /* 0x000000dcff1d723e */ /* 0x002fe200048060ff */
[----:B------:R-:W3:Y:S04]  /*c7f0*/  LDL.LU R226, [R1+0x4] ;  /* 0x0000040001e27983 */ /* 0x000ee80000300800 */
[----:B------:R-:W4:Y:S01]  /*c800*/  LDL.LU R224, [R1] ;  /* 0x0000000001e07983 */ /* 0x000f220000300800 */
[----:B------:R-:W-:-:S03]  /*c810*/  F2FP.SATFINITE.E5M2.F32.PACK_AB_MERGE_C R219, RZ, R219, RZ ;  /* 0x000000dbffdb723e */ /* 0x000fc600048060ff */
[----:B------:R-:W-:Y:S01]  /*c820*/  @!P3 STG.E.U8 desc[UR20][R26.64+0x8], R33 ;  /* 0x000008211a00b986 */ /* 0x000fe2000c101114 */
[----:B------:R-:W-:-:S03]  /*c830*/  ISETP.LT.OR P3, PT, R34, 0x11, !P0 ;  /* 0x000000112200780c */ /* 0x000fc60004761670 */
        /* <DEDUP_REMOVED lines=11> */
[----:B------:R-:W-:Y:S01]  /*c8f0*/  FMUL R214, R214, UR32 ;  /* 0x00000020d6d67c20 */ /* 0x000fe20008400000 */
[----:B------:R-:W-:Y:S01]  /*c900*/  F2FP.SATFINITE.E5M2.F32.PACK_AB_MERGE_C R217, RZ, R217, RZ ;  /* 0x000000d9ffd9723e */ /* 0x000fe200048060ff */
[----:B------:R-:W-:Y:S01]  /*c910*/  FMUL R213, R213, UR32 ;  /* 0x00000020d5d57c20 */ /* 0x000fe20008400000 */
        /* <DEDUP_REMOVED lines=8> */
[----:B------:R-:W-:Y:S02]  /*c9a0*/  FMUL R212, R212, UR32 ;  /* 0x00000020d4d47c20 */ /* 0x000fe40008400000 */
[----:B------:R-:W-:Y:S01]  /*c9b0*/  @!P6 STG.E.U8 desc[UR20][R24.64+0x19], R215 ;  /* 0x000019d71800e986 */ /* 0x000fe2000c101114 */
[----:B------:R-:W-:Y:S01]  /*c9c0*/  ISETP.LT.OR P6, PT, R34, 0x22, !P1 ;  /* 0x000000222200780c */ /* 0x000fe20004fc1670 */
[----:B------:R-:W-:Y:S01]  /*c9d0*/  FMUL R211, R211, UR32 ;  /* 0x00000020d3d37c20 */ /* 0x000fe20008400000 */
[----:B------:R-:W-:Y:S01]  /*c9e0*/  F2FP.SATFINITE.E5M2.F32.PACK_AB_MERGE_C R33, RZ, R214, RZ ;  /* 0x000000d6ff21723e */ /* 0x000fe200048060ff */
[----:B------:R-:W-:Y:S01]  /*c9f0*/  FMUL R210, R210, UR32 ;  /* 0x00000020d2d27c20 */ /* 0x000fe20008400000 */
[----:B------:R-:W-:Y:S01]  /*ca00*/  F2FP.SATFINITE.E5M2.F32.PACK_AB_MERGE_C R213, RZ, R213, RZ ;  /* 0x000000d5ffd5723e */ /* 0x000fe200048060ff */
[----:B------:R-:W-:Y:S01]  /*ca10*/  FMUL R209, R209, UR32 ;  /* 0x00000020d1d17c20 */ /* 0x000fe20008400000 */
        /* <DEDUP_REMOVED lines=8> */
[----:B------:R-:W-:-:S03]  /*caa0*/  ISETP.LT.OR P5, PT, R34, 0x29, !P1 ;  /* 0x000000292200780c */ /* 0x000fc60004fa1670 */
        /* <DEDUP_REMOVED lines=240> */
[----:B------:R0:W-:Y:S01]  /*d9b0*/  @!P6 STG.E.U8 desc[UR20][R24.64+0x99], R23 ;  /* 0x000099171800e986 */ /* 0x0001e2000c101114 */
        /* <DEDUP_REMOVED lines=11> */
[----:B------:R1:W-:Y:S01]  /*da70*/  @!P4 STG.E.U8 desc[UR20][R26.64+0x99], R21 ;  /* 0x000099151a00c986 */ /* 0x0003e2000c101114 */
[----:B------:R-:W-:-:S03]  /*da80*/  ISETP.LT.OR P4, PT, R34, 0xa2, !P0 ;  /* 0x000000a22200780c */ /* 0x000fc60004781670 */
[----:B------:R-:W-:Y:S01]  /*da90*/  @!P5 STG.E.U8 desc[UR20][R24.64+0xa0], R29 ;  /* 0x0000a01d1800d986 */ /* 0x000fe2000c101114 */
[----:B------:R-:W-:-:S03]  /*daa0*/  ISETP.LT.OR P5, PT, R34, 0xa9, !P1 ;  /* 0x000000a92200780c */ /* 0x000fc60004fa1670 */
[----:B------:R2:W-:Y:S01]  /*dab0*/  @!P6 STG.E.U8 desc[UR20][R24.64+0xa1], R19 ;  /* 0x0000a1131800e986 */ /* 0x0005e2000c101114 */
[----:B------:R-:W-:Y:S01]  /*dac0*/  ISETP.LT.OR P6, PT, R34, 0xaa, !P1 ;  /* 0x000000aa2200780c */ /* 0x000fe20004fc1670 */
[----:B------:R-:W-:Y:S01]  /*dad0*/  FMUL R15, R15, UR32 ;  /* 0x000000200f0f7c20 */ /* 0x000fe20008400000 */
[----:B0-----:R-:W-:Y:S01]  /*dae0*/  F2FP.SATFINITE.E5M2.F32.PACK_AB_MERGE_C R23, RZ, R18, RZ ;  /* 0x00000012ff17723e */ /* 0x001fe200048060ff */
[----:B------:R-:W-:Y:S01]  /*daf0*/  FMUL R14, R14, UR32 ;  /* 0x000000200e0e7c20 */ /* 0x000fe20008400000 */
[----:B------:R-:W-:Y:S01]  /*db00*/  F2FP.SATFINITE.E5M2.F32.PACK_AB_MERGE_C R17, RZ, R17, RZ ;  /* 0x00000011ff11723e */ /* 0x000fe200048060ff */
[----:B------:R-:W-:Y:S01]  /*db10*/  FMUL R13, R13, UR32 ;  /* 0x000000200d0d7c20 */ /* 0x000fe20008400000 */
[----:B-1----:R-:W-:Y:S01]  /*db20*/  F2FP.SATFINITE.E5M2.F32.PACK_AB_MERGE_C R21, RZ, R16, RZ ;  /* 0x00000010ff15723e */ /* 0x002fe200048060ff */
[----:B------:R-:W-:Y:S01]  /*db30*/  @!P3 STG.E.U8 desc[UR20][R26.64+0xa0], R23 ;  /* 0x0000a0171a00b986 */ /* 0x000fe2000c101114 */
[----:B------:R-:W-:Y:S02]  /*db40*/  F2FP.SATFINITE.E5M2.F32.PACK_AB_MERGE_C R15, RZ, R15, RZ ;  /* 0x0000000fff0f723e */ /* 0x000fe400048060ff */
[C---:B------:R-:W-:Y:S01]  /*db50*/  ISETP.LT.OR P3, PT, R34.reuse, 0xa9, !P0 ;  /* 0x000000a92200780c */ /* 0x040fe20004761670 */
[----:B------:R-:W-:Y:S01]  /*db60*/  @!P4 STG.E.U8 desc[UR20][R26.64+0xa1], R17 ;  /* 0x0000a1111a00c986 */ /* 0x000fe2000c101114 */
[----:B------:R-:W-:-:S03]  /*db70*/  ISETP.LT.OR P4, PT, R34, 0xaa, !P0 ;  /* 0x000000aa2200780c */ /* 0x000fc60004781670 */
[----:B------:R-:W-:Y:S01]  /*db80*/  @!P5 STG.E.U8 desc[UR20][R24.64+0xa8], R21 ;  /* 0x0000a8151800d986 */ /* 0x000fe2000c101114 */
[----:B------:R-:W-:Y:S01]  /*db90*/  ISETP.LT.OR P5, PT, R34, 0xb1, !P1 ;  /* 0x000000b12200780c */ /* 0x000fe20004fa1670 */
[----:B------:R-:W-:Y:S02]  /*dba0*/  FMUL R12, R12, UR32 ;  /* 0x000000200c0c7c20 */ /* 0x000fe40008400000 */
[----:B------:R0:W-:Y:S01]  /*dbb0*/  @!P6 STG.E.U8 desc[UR20][R24.64+0xa9], R15 ;  /* 0x0000a90f1800e986 */ /* 0x0001e2000c101114 */
[----:B------:R-:W-:Y:S01]  /*dbc0*/  ISETP.LT.OR P6, PT, R34, 0xb2, !P1 ;  /* 0x000000b22200780c */ /* 0x000fe20004fc1670 */
[----:B------:R-:W-:Y:S01]  /*dbd0*/  FMUL R11, R11, UR32 ;  /* 0x000000200b0b7c20 */ /* 0x000fe20008400000 */
[----:B--2---:R-:W-:Y:S01]  /*dbe0*/  F2FP.SATFINITE.E5M2.F32.PACK_AB_MERGE_C R19, RZ, R14, RZ ;  /* 0x0000000eff13723e */ /* 0x004fe200048060ff */
[----:B------:R-:W2:Y:S01]  /*dbf0*/  LDL.LU R223, [R1+0x18] ;  /* 0x0000180001df7983 */ /* 0x000ea20000300800 */
[----:B------:R-:W-:Y:S02]  /*dc00*/  F2FP.SATFINITE.E5M2.F32.PACK_AB_MERGE_C R13, RZ, R13, RZ ;  /* 0x0000000dff0d723e */ /* 0x000fe400048060ff */
[----:B------:R-:W-:Y:S01]  /*dc10*/  F2FP.SATFINITE.E5M2.F32.PACK_AB_MERGE_C R11, RZ, R11, RZ ;  /* 0x0000000bff0b723e */ /* 0x000fe200048060ff */
[----:B------:R-:W-:Y:S01]  /*dc20*/  @!P3 STG.E.U8 desc[UR20][R26.64+0xa8], R19 ;  /* 0x0000a8131a00b986 */ /* 0x000fe2000c101114 */
[----:B0-----:R-:W-:-:S03]  /*dc30*/  F2FP.SATFINITE.E5M2.F32.PACK_AB_MERGE_C R15, RZ, R12, RZ ;  /* 0x0000000cff0f723e */ /* 0x001fc600048060ff */
[----:B------:R0:W-:Y:S01]  /*dc40*/  @!P4 STG.E.U8 desc[UR20][R26.64+0xa9], R13 ;  /* 0x0000a90d1a00c986 */ /* 0x0001e2000c101114 */
[C---:B------:R-:W-:Y:S02]  /*dc50*/  ISETP.LT.OR P3, PT, R34.reuse, 0xb1, !P0 ;  /* 0x000000b12200780c */ /* 0x040fe40004761670 */
[C---:B------:R-:W-:Y:S01]  /*dc60*/  ISETP.LT.OR P4, PT, R34.reuse, 0xb2, !P0 ;  /* 0x000000b22200780c */ /* 0x040fe20004781670 */
[----:B------:R-:W-:Y:S01]  /*dc70*/  @!P5 STG.E.U8 desc[UR20][R24.64+0xb0], R15 ;  /* 0x0000b00f1800d986 */ /* 0x000fe2000c101114 */
[----:B------:R-:W-:Y:S01]  /*dc80*/  ISETP.LT.OR P5, PT, R34, 0xb9, !P1 ;  /* 0x000000b92200780c */ /* 0x000fe20004fa1670 */
[----:B------:R-:W-:Y:S01]  /*dc90*/  FMUL R10, R10, UR32 ;  /* 0x000000200a0a7c20 */ /* 0x000fe20008400000 */
[----:B------:R-:W-:Y:S01]  /*dca0*/  FMUL R9, R9, UR32 ;  /* 0x0000002009097c20 */ /* 0x000fe20008400000 */
[----:B------:R-:W2:Y:S01]  /*dcb0*/  LDL.LU R222, [R1+0x14] ;  /* 0x0000140001de7983 */ /* 0x000ea20000300800 */
[----:B------:R-:W-:-:S03]  /*dcc0*/  FMUL R8, R8, UR32 ;  /* 0x0000002008087c20 */ /* 0x000fc60008400000 */
[----:B------:R-:W2:Y:S01]  /*dcd0*/  LDL.LU R220, [R1+0x10] ;  /* 0x0000100001dc7983 */ /* 0x000ea20000300800 */
[----:B------:R-:W-:-:S03]  /*dce0*/  F2FP.SATFINITE.E5M2.F32.PACK_AB_MERGE_C R17, RZ, R10, RZ ;  /* 0x0000000aff11723e */ /* 0x000fc600048060ff */
[----:B------:R-:W2:Y:S01]  /*dcf0*/  LDL.LU R221, [R1+0xc] ;  /* 0x00000c0001dd7983 */ /* 0x000ea20000300800 */
[----:B------:R-:W-:Y:S01]  /*dd00*/  F2FP.SATFINITE.E5M2.F32.PACK_AB_MERGE_C R9, RZ, R9, RZ ;  /* 0x00000009ff09723e */ /* 0x000fe200048060ff */
[----:B------:R-:W-:Y:S01]  /*dd10*/  FMUL R7, R7, UR32 ;  /* 0x0000002007077c20 */ /* 0x000fe20008400000 */
[----:B0-----:R-:W-:Y:S01]  /*dd20*/  F2FP.SATFINITE.E5M2.F32.PACK_AB_MERGE_C R13, RZ, R8, RZ ;  /* 0x00000008ff0d723e */ /* 0x001fe200048060ff */
[----:B------:R0:W-:Y:S01]  /*dd30*/  @!P6 STG.E.U8 desc[UR20][R24.64+0xb1], R11 ;  /* 0x0000b10b1800e986 */ /* 0x0001e2000c101114 */
[----:B------:R-:W-:Y:S01]  /*dd40*/  ISETP.LT.OR P6, PT, R34, 0xba, !P1 ;  /* 0x000000ba2200780c */ /* 0x000fe20004fc1670 */
[----:B-----5:R-:W-:Y:S01]  /*dd50*/  FMUL R2, R2, UR32 ;  /* 0x0000002002027c20 */ /* 0x020fe20008400000 */
[----:B------:R-:W-:Y:S01]  /*dd60*/  F2FP.SATFINITE.E5M2.F32.PACK_AB_MERGE_C R7, RZ, R7, RZ ;  /* 0x00000007ff07723e */ /* 0x000fe200048060ff */
[----:B------:R-:W-:Y:S01]  /*dd70*/  @!P3 STG.E.U8 desc[UR20][R26.64+0xb0], R17 ;  /* 0x0000b0111a00b986 */ /* 0x000fe2000c101114 */
[----:B------:R-:W-:Y:S01]  /*dd80*/  FMUL R3, R3, UR32 ;  /* 0x0000002003037c20 */ /* 0x000fe20008400000 */
[----:B------:R-:W-:Y:S01]  /*dd90*/  FMUL R4, R4, UR32 ;  /* 0x0000002004047c20 */ /* 0x000fe20008400000 */
[C---:B------:R-:W-:Y:S01]  /*dda0*/  ISETP.LT.OR P3, PT, R34.reuse, 0xb9, !P0 ;  /* 0x000000b92200780c */ /* 0x040fe20004761670 */
[----:B------:R1:W-:Y:S01]  /*ddb0*/  @!P4 STG.E.U8 desc[UR20][R26.64+0xb1], R9 ;  /* 0x0000b1091a00c986 */ /* 0x0003e2000c101114 */
[----:B------:R-:W-:Y:S01]  /*ddc0*/  ISETP.LT.OR P4, PT, R34, 0xba, !P0 ;  /* 0x000000ba2200780c */ /* 0x000fe20004781670 */
[----:B------:R-:W-:Y:S01]  /*ddd0*/  FMUL R6, R6, UR32 ;  /* 0x0000002006067c20 */ /* 0x000fe20008400000 */
[----:B------:R-:W-:Y:S01]  /*dde0*/  FMUL R5, R5, UR32 ;  /* 0x0000002005057c20 */ /* 0x000fe20008400000 */
[----:B------:R3:W-:Y:S01]  /*ddf0*/  @!P5 STG.E.U8 desc[UR20][R24.64+0xb8], R13 ;  /* 0x0000b80d1800d986 */ /* 0x0007e2000c101114 */
[----:B------:R-:W-:Y:S01]  /*de00*/  ISETP.LT.OR P5, PT, R34, 0xc1, !P1 ;  /* 0x000000c12200780c */ /* 0x000fe20004fa1670 */
[----:B------:R-:W-:Y:S01]  /*de10*/  FMUL R0, R0, UR32 ;  /* 0x0000002000007c20 */ /* 0x000fe20008400000 */
[----:B0-----:R-:W-:Y:S01]  /*de20*/  F2FP.SATFINITE.E5M2.F32.PACK_AB_MERGE_C R11, RZ, R6, RZ ;  /* 0x00000006ff0b723e */ /* 0x001fe200048060ff */
[----:B------:R-:W2:Y:S01]  /*de30*/  LDL.LU R225, [R1+0x1c] ;  /* 0x00001c0001e17983 */ /* 0x000ea20000300800 */
[----:B------:R-:W-:-:S03]  /*de40*/  F2FP.SATFINITE.E5M2.F32.PACK_AB_MERGE_C R5, RZ, R5, RZ ;  /* 0x00000005ff05723e */ /* 0x000fc600048060ff */
[----:B------:R0:W-:Y:S01]  /*de50*/  @!P6 STG.E.U8 desc[UR20][R24.64+0xb9], R7 ;  /* 0x0000b9071800e986 */ /* 0x0001e2000c101114 */
[----:B-1----:R-:W-:Y:S01]  /*de60*/  F2FP.SATFINITE.E5M2.F32.PACK_AB_MERGE_C R9, RZ, R4, RZ ;  /* 0x00000004ff09723e */ /* 0x002fe200048060ff */
[----:B------:R-:W-:Y:S01]  /*de70*/  FMUL R4, R227, UR32 ;  /* 0x00000020e3047c20 */ /* 0x000fe20008400000 */
[----:B------:R-:W-:Y:S01]  /*de80*/  ISETP.LT.OR P6, PT, R34, 0xc2, !P1 ;  /* 0x000000c22200780c */ /* 0x000fe20004fc1670 */
[----:B------:R-:W-:Y:S01]  /*de90*/  @!P3 STG.E.U8 desc[UR20][R26.64+0xb8], R11 ;  /* 0x0000b80b1a00b986 */ /* 0x000fe2000c101114 */
[----:B---3--:R-:W-:Y:S01]  /*dea0*/  F2FP.SATFINITE.E5M2.F32.PACK_AB_MERGE_C R13, RZ, R2, RZ ;  /* 0x00000002ff0d723e */ /* 0x008fe200048060ff */
[----:B----4-:R-:W-:Y:S01]  /*deb0*/  FMUL R2, R224, UR32 ;  /* 0x00000020e0027c20 */ /* 0x010fe20008400000 */
[----:B------:R-:W-:Y:S01]  /*dec0*/  ISETP.LT.OR P3, PT, R34, 0xc1, !P0 ;  /* 0x000000c12200780c */ /* 0x000fe20004761670 */
[----:B------:R-:W3:Y:S01]  /*ded0*/  LDL.LU R224, [R1+0x20] ;  /* 0x0000200001e07983 */ /* 0x000ee20000300800 */
[----:B0-----:R-:W-:Y:S01]  /*dee0*/  F2FP.SATFINITE.E5M2.F32.PACK_AB_MERGE_C R7, RZ, R3, RZ ;  /* 0x00000003ff07723e */ /* 0x001fe200048060ff */
[----:B------:R-:W-:-:S02]  /*def0*/  FMUL R3, R226, UR32 ;  /* 0x00000020e2037c20 */ /* 0x000fc40008400000 */
[----:B------:R0:W-:Y:S01]  /*df00*/  @!P4 STG.E.U8 desc[UR20][R26.64+0xb9], R5 ;  /* 0x0000b9051a00c986 */ /* 0x0001e2000c101114 */
[----:B------:R-:W-:-:S03]  /*df10*/  ISETP.LT.OR P4, PT, R34, 0xc2, !P0 ;  /* 0x000000c22200780c */ /* 0x000fc60004781670 */
[----:B------:R-:W4:Y:S04]  /*df20*/  LDL.LU R226, [R1+0x24] ;  /* 0x0000240001e27983 */ /* 0x000f280000300800 */
[----:B------:R-:W4:Y:S04]  /*df30*/  LDL.LU R227, [R1+0x28] ;  /* 0x0000280001e37983 */ /* 0x000f280000300800 */
[----:B------:R-:W-:Y:S01]  /*df40*/  @!P5 STG.E.U8 desc[UR20][R24.64+0xc0], R9 ;  /* 0x0000c0091800d986 */ /* 0x000fe2000c101114 */
[C---:B------:R-:W-:Y:S02]  /*df50*/  ISETP.LT.OR P5, PT, R34.reuse, 0xc9, !P1 ;  /* 0x000000c92200780c */ /* 0x040fe40004fa1670 */
[----:B0-----:R-:W-:Y:S01]  /*df60*/  F2FP.SATFINITE.E5M2.F32.PACK_AB_MERGE_C R5, RZ, R0, RZ ;  /* 0x00000000ff05723e */ /* 0x001fe200048060ff */
[----:B------:R0:W-:Y:S01]  /*df70*/  @!P6 STG.E.U8 desc[UR20][R24.64+0xc1], R7 ;  /* 0x0000c1071800e986 */ /* 0x0001e2000c101114 */
[----:B------:R-:W-:-:S03]  /*df80*/  ISETP.LT.OR P6, PT, R34, 0xca, !P1 ;  /* 0x000000ca2200780c */ /* 0x000fc60004fc1670 */
[----:B------:R-:W-:Y:S01]  /*df90*/  @!P3 STG.E.U8 desc[UR20][R26.64+0xc0], R13 ;  /* 0x0000c00d1a00b986 */ /* 0x000fe2000c101114 */
[----:B------:R-:W-:-:S03]  /*dfa0*/  ISETP.LT.OR P3, PT, R34, 0xc9, !P0 ;  /* 0x000000c92200780c */ /* 0x000fc60004761670 */
[----:B------:R1:W-:Y:S01]  /*dfb0*/  @!P4 STG.E.U8 desc[UR20][R26.64+0xc1], R5 ;  /* 0x0000c1051a00c986 */ /* 0x0003e2000c101114 */
[----:B0-----:R-:W-:Y:S02]  /*dfc0*/  F2FP.SATFINITE.E5M2.F32.PACK_AB_MERGE_C R7, RZ, R2, RZ ;  /* 0x00000002ff07723e */ /* 0x001fe400048060ff */
[----:B------:R-:W-:-:S03]  /*dfd0*/  ISETP.LT.OR P4, PT, R34, 0xca, !P0 ;  /* 0x000000ca2200780c */ /* 0x000fc60004781670 */
[----:B------:R0:W-:Y:S01]  /*dfe0*/  @!P5 STG.E.U8 desc[UR20][R24.64+0xc8], R7 ;  /* 0x0000c8071800d986 */ /* 0x0001e2000c101114 */
[----:B------:R-:W-:Y:S02]  /*dff0*/  ISETP.LT.OR P5, PT, R34, 0xd1, !P1 ;  /* 0x000000d12200780c */ /* 0x000fe40004fa1670 */
[----:B------:R-:W-:Y:S02]  /*e000*/  F2FP.SATFINITE.E5M2.F32.PACK_AB_MERGE_C R9, RZ, R3, RZ ;  /* 0x00000003ff09723e */ /* 0x000fe400048060ff */
[----:B------:R-:W-:-:S03]  /*e010*/  F2FP.SATFINITE.E5M2.F32.PACK_AB_MERGE_C R11, RZ, R4, RZ ;  /* 0x00000004ff0b723e */ /* 0x000fc600048060ff */
[----:B------:R0:W-:Y:S04]  /*e020*/  @!P6 STG.E.U8 desc[UR20][R24.64+0xc9], R9 ;  /* 0x0000c9091800e986 */ /* 0x0001e8000c101114 */
[----:B------:R-:W-:Y:S01]  /*e030*/  @!P3 STG.E.U8 desc[UR20][R26.64+0xc8], R11 ;  /* 0x0000c80b1a00b986 */ /* 0x000fe2000c101114 */
[----:B--2---:R-:W-:Y:S01]  /*e040*/  FMUL R2, R220, UR32 ;  /* 0x00000020dc027c20 */ /* 0x004fe20008400000 */
[----:B------:R-:W-:Y:S02]  /*e050*/  FMUL R0, R221, UR32 ;  /* 0x00000020dd007c20 */ /* 0x000fe40008400000 */
[----:B------:R-:W2:Y:S03]  /*e060*/  LDL.LU R221, [R1+0x2c] ;  /* 0x00002c0001dd7983 */ /* 0x000ea60000300800 */
[----:B-1----:R-:W-:Y:S01]  /*e070*/  F2FP.SATFINITE.E5M2.F32.PACK_AB_MERGE_C R5, RZ, R0, RZ ;  /* 0x00000000ff05723e */ /* 0x002fe200048060ff */
[----:B------:R-:W2:Y:S01]  /*e080*/  LDL.LU R220, [R1+0x30] ;  /* 0x0000300001dc7983 */ /* 0x000ea20000300800 */
[----:B------:R-:W-:Y:S01]  /*e090*/  FMUL R0, R223, UR32 ;  /* 0x00000020df007c20 */ /* 0x000fe20008400000 */
[----:B------:R-:W-:Y:S01]  /*e0a0*/  FMUL R3, R222, UR32 ;  /* 0x00000020de037c20 */ /* 0x000fe20008400000 */
[----:B0-----:R-:W-:Y:S01]  /*e0b0*/  F2FP.SATFINITE.E5M2.F32.PACK_AB_MERGE_C R7, RZ, R2, RZ ;  /* 0x00000002ff07723e */ /* 0x001fe200048060ff */
[----:B------:R-:W2:Y:S02]  /*e0c0*/  LDL.LU R222, [R1+0x34] ;  /* 0x0000340001de7983 */ /* 0x000ea40000300800 */
[----:B------:R-:W-:-:S02]  /*e0d0*/  F2FP.SATFINITE.E5M2.F32.PACK_AB_MERGE_C R13, RZ, R0, RZ ;  /* 0x00000000ff0d723e */ /* 0x000fc400048060ff */
[----:B------:R-:W2:Y:S01]  /*e0e0*/  LDL.LU R223, [R1+0x38] ;  /* 0x0000380001df7983 */ /* 0x000ea20000300800 */
[----:B------:R-:W-:Y:S01]  /*e0f0*/  F2FP.SATFINITE.E5M2.F32.PACK_AB_MERGE_C R9, RZ, R3, RZ ;  /* 0x00000003ff09723e */ /* 0x000fe200048060ff */
[----:B------:R-:W-:Y:S02]  /*e100*/  FMUL R2, R225, UR32 ;  /* 0x00000020e1027c20 */ /* 0x000fe40008400000 */
[----:B------:R-:W2:Y:S04]  /*e110*/  LDL.LU R225, [R1+0x3c] ;  /* 0x00003c0001e17983 */ /* 0x000ea80000300800 */
[----:B------:R-:W-:Y:S01]  /*e120*/  @!P4 STG.E.U8 desc[UR20][R26.64+0xc9], R5 ;  /* 0x0000c9051a00c986 */ /* 0x000fe2000c101114 */
[----:B---3--:R-:W-:-:S03]  /*e130*/  FMUL R0, R224, UR32 ;  /* 0x00000020e0007c20 */ /* 0x008fc60008400000 */
[----:B------:R0:W-:Y:S04]  /*e140*/  @!P5 STG.E.U8 desc[UR20][R24.64+0xd0], R7 ;  /* 0x0000d0071800d986 */ /* 0x0001e8000c101114 */
[----:B------:R-:W3:Y:S01]  /*e150*/  LDL.LU R224, [R1+0x40] ;  /* 0x0000400001e07983 */ /* 0x000ee20000300800 */
[----:B----4-:R-:W-:-:S03]  /*e160*/  FMUL R3, R226, UR32 ;  /* 0x00000020e2037c20 */ /* 0x010fc60008400000 */
[----:B------:R-:W4:Y:S01]  /*e170*/  LDL.LU R226, [R1+0x44] ;  /* 0x0000440001e27983 */ /* 0x000f220000300800 */
[----:B0-----:R-:W-:Y:S01]  /*e180*/  F2FP.SATFINITE.E5M2.F32.PACK_AB_MERGE_C R7, RZ, R0, RZ ;  /* 0x00000000ff07723e */ /* 0x001fe200048060ff */
[----:B------:R-:W-:Y:S02]  /*e190*/  FMUL R0, R227, UR32 ;  /* 0x00000020e3007c20 */ /* 0x000fe40008400000 */
[----:B------:R-:W4:Y:S01]  /*e1a0*/  LDL.LU R227, [R1+0x48] ;  /* 0x0000480001e37983 */ /* 0x000f220000300800 */
[C---:B------:R-:W-:Y:S02]  /*e1b0*/  ISETP.LT.OR P6, PT, R34.reuse, 0xd2, !P1 ;  /* 0x000000d22200780c */ /* 0x040fe40004fc1670 */
[C---:B------:R-:W-:Y:S01]  /*e1c0*/  ISETP.LT.OR P4, PT, R34.reuse, 0xd2, !P0 ;  /* 0x000000d22200780c */ /* 0x040fe20004781670 */
[----:B------:R-:W4:Y:S01]  /*e1d0*/  LDL.LU R219, [R1+0x4c] ;  /* 0x00004c0001db7983 */ /* 0x000f220000300800 */
[----:B------:R-:W-:Y:S02]  /*e1e0*/  F2FP.SATFINITE.E5M2.F32.PACK_AB_MERGE_C R5, RZ, R2, RZ ;  /* 0x00000002ff05723e */ /* 0x000fe400048060ff */
[----:B------:R-:W-:-:S02]  /*e1f0*/  ISETP.LT.OR P3, PT, R34, 0xd1, !P0 ;  /* 0x000000d12200780c */ /* 0x000fc40004761670 */
[----:B------:R-:W-:Y:S02]  /*e200*/  ISETP.LT.OR P5, PT, R34, 0xd9, !P1 ;  /* 0x000000d92200780c */ /* 0x000fe40004fa1670 */
[----:B------:R-:W-:-:S03]  /*e210*/  F2FP.SATFINITE.E5M2.F32.PACK_AB_MERGE_C R11, RZ, R0, RZ ;  /* 0x00000000ff0b723e */ /* 0x000fc600048060ff */
[----:B------:R0:W-:Y:S01]  /*e220*/  @!P6 STG.E.U8 desc[UR20][R24.64+0xd1], R9 ;  /* 0x0000d1091800e986 */ /* 0x0001e2000c101114 */
[----:B------:R-:W-:-:S03]  /*e230*/  ISETP.LT.OR P6, PT, R34, 0xda, !P1 ;  /* 0x000000da2200780c */ /* 0x000fc60004fc1670 */
[----:B------:R1:W-:Y:S01]  /*e240*/  @!P4 STG.E.U8 desc[UR20][R26.64+0xd1], R5 ;  /* 0x0000d1051a00c986 */ /* 0x0003e2000c101114 */
[----:B------:R-:W-:-:S03]  /*e250*/  ISETP.LT.OR P4, PT, R34, 0xda, !P0 ;  /* 0x000000da2200780c */ /* 0x000fc60004781670 */
[----:B------:R-:W-:Y:S01]  /*e260*/  @!P3 STG.E.U8 desc[UR20][R26.64+0xd0], R13 ;  /* 0x0000d00d1a00b986 */ /* 0x000fe2000c101114 */
[----:B0-----:R-:W-:-:S03]  /*e270*/  F2FP.SATFINITE.E5M2.F32.PACK_AB_MERGE_C R9, RZ, R3, RZ ;  /* 0x00000003ff09723e */ /* 0x001fc600048060ff */
[----:B------:R0:W-:Y:S04]  /*e280*/  @!P5 STG.E.U8 desc[UR20][R24.64+0xd8], R7 ;  /* 0x0000d8071800d986 */ /* 0x0001e8000c101114 */
[----:B------:R0:W-:Y:S01]  /*e290*/  @!P6 STG.E.U8 desc[UR20][R24.64+0xd9], R9 ;  /* 0x0000d9091800e986 */ /* 0x0001e2000c101114 */
[----:B--2---:R-:W-:-:S03]  /*e2a0*/  FMUL R0, R221, UR32 ;  /* 0x00000020dd007c20 */ /* 0x004fc60008400000 */
[----:B------:R-:W2:Y:S01]  /*e2b0*/  LDL.LU R221, [R1+0x50] ;  /* 0x0000500001dd7983 */ /* 0x000ea20000300800 */
[----:B------:R-:W-:-:S03]  /*e2c0*/  FMUL R2, R220, UR32 ;  /* 0x00000020dc027c20 */ /* 0x000fc60008400000 */
[----:B------:R-:W2:Y:S01]  /*e2d0*/  LDL.LU R220, [R1+0x54] ;  /* 0x0000540001dc7983 */ /* 0x000ea20000300800 */
[----:B-1----:R-:W-:Y:S01]  /*e2e0*/  F2FP.SATFINITE.E5M2.F32.PACK_AB_MERGE_C R5, RZ, R0, RZ ;  /* 0x00000000ff05723e */ /* 0x002fe200048060ff */
[----:B------:R-:W-:Y:S02]  /*e2f0*/  FMUL R3, R222, UR32 ;  /* 0x00000020de037c20 */ /* 0x000fe40008400000 */
[----:B------:R-:W2:Y:S01]  /*e300*/  LDL.LU R222, [R1+0x58] ;  /* 0x0000580001de7983 */ /* 0x000ea20000300800 */
[----:B0-----:R-:W-:Y:S01]  /*e310*/  F2FP.SATFINITE.E5M2.F32.PACK_AB_MERGE_C R7, RZ, R2, RZ ;  /* 0x00000002ff07723e */ /* 0x001fe200048060ff */
[----:B------:R-:W-:Y:S01]  /*e320*/  FMUL R4, R223, UR32 ;  /* 0x00000020df047c20 */ /* 0x000fe20008400000 */
[----:B------:R-:W-:Y:S01]  /*e330*/  F2FP.SATFINITE.E5M2.F32.PACK_AB_MERGE_C R9, RZ, R3, RZ ;  /* 0x00000003ff09723e */ /* 0x000fe200048060ff */
[----:B------:R-:W2:Y:S01]  /*e340*/  LDL.LU R223, [R1+0x5c] ;  /* 0x00005c0001df7983 */ /* 0x000ea20000300800 */
[----:B------:R-:W-:-:S03]  /*e350*/  FMUL R0, R225, UR32 ;  /* 0x00000020e1007c20 */ /* 0x000fc60008400000 */
[----:B------:R0:W-:Y:S04]  /*e360*/  @!P4 STG.E.U8 desc[UR20][R26.64+0xd9], R5 ;  /* 0x0000d9051a00c986 */ /* 0x0001e8000c101114 */
[----:B------:R-:W2:Y:S01]  /*e370*/  LDL.LU R225, [R1+0x60] ;  /* 0x0000600001e17983 */ /* 0x000ea20000300800 */
[----:B0-----:R-:W-:Y:S01]  /*e380*/  F2FP.SATFINITE.E5M2.F32.PACK_AB_MERGE_C R5, RZ, R0, RZ ;  /* 0x00000000ff05723e */ /* 0x001fe200048060ff */
[----:B---3--:R-:W-:Y:S02]  /*e390*/  FMUL R2, R224, UR32 ;  /* 0x00000020e0027c20 */ /* 0x008fe40008400000 */
[----:B------:R-:W3:Y:S01]  /*e3a0*/  LDL.LU R224, [R1+0x64] ;  /* 0x0000640001e07983 */ /* 0x000ee20000300800 */
[----:B----4-:R-:W-:-:S03]  /*e3b0*/  FMUL R3, R226, UR32 ;  /* 0x00000020e2037c20 */ /* 0x010fc60008400000 */
[----:B------:R-:W4:Y:S01]  /*e3c0*/  LDL.LU R226, [R1+0x68] ;  /* 0x0000680001e27983 */ /* 0x000f220000300800 */
[----:B------:R-:W-:-:S03]  /*e3d0*/  FMUL R0, R227, UR32 ;  /* 0x00000020e3007c20 */ /* 0x000fc60008400000 */
[----:B------:R-:W4:Y:S01]  /*e3e0*/  LDL.LU R227, [R1+0x6c] ;  /* 0x00006c0001e37983 */ /* 0x000f220000300800 */
[C---:B------:R-:W-:Y:S02]  /*e3f0*/  ISETP.LT.OR P3, PT, R34.reuse, 0xd9, !P0 ;  /* 0x000000d92200780c */ /* 0x040fe40004761670 */
[C---:B------:R-:W-:Y:S02]  /*e400*/  ISETP.LT.OR P5, PT, R34.reuse, 0xe1, !P1 ;  /* 0x000000e12200780c */ /* 0x040fe40004fa1670 */
[C---:B------:R-:W-:Y:S02]  /*e410*/  ISETP.LT.OR P6, PT, R34.reuse, 0xe2, !P1 ;  /* 0x000000e22200780c */ /* 0x040fe40004fc1670 */
[----:B------:R-:W-:-:S07]  /*e420*/  ISETP.LT.OR P4, PT, R34, 0xe2, !P0 ;  /* 0x000000e22200780c */ /* 0x000fce0004781670 */
[----:B------:R-:W-:Y:S01]  /*e430*/  @!P3 STG.E.U8 desc[UR20][R26.64+0xd8], R11 ;  /* 0x0000d80b1a00b986 */ /* 0x000fe2000c101114 */
[----:B------:R-:W-:-:S03]  /*e440*/  ISETP.LT.OR P3, PT, R34, 0xe1, !P0 ;  /* 0x000000e12200780c */ /* 0x000fc60004761670 */
[----:B------:R0:W-:Y:S01]  /*e450*/  @!P5 STG.E.U8 desc[UR20][R24.64+0xe0], R7 ;  /* 0x0000e0071800d986 */ /* 0x0001e2000c101114 */
[----:B------:R-:W-:-:S03]  /*e460*/  ISETP.LT.OR P5, PT, R34, 0xe9, !P1 ;  /* 0x000000e92200780c */ /* 0x000fc60004fa1670 */
[----:B------:R1:W-:Y:S01]  /*e470*/  @!P6 STG.E.U8 desc[UR20][R24.64+0xe1], R9 ;  /* 0x0000e1091800e986 */ /* 0x0003e2000c101114 */
[----:B------:R-:W-:Y:S02]  /*e480*/  ISETP.LT.OR P6, PT, R34, 0xea, !P1 ;  /* 0x000000ea2200780c */ /* 0x000fe40004fc1670 */
[----:B------:R-:W-:Y:S01]  /*e490*/  F2FP.SATFINITE.E5M2.F32.PACK_AB_MERGE_C R13, RZ, R4, RZ ;  /* 0x00000004ff0d723e */ /* 0x000fe200048060ff */
[----:B------:R1:W-:Y:S01]  /*e4a0*/  @!P4 STG.E.U8 desc[UR20][R26.64+0xe1], R5 ;  /* 0x0000e1051a00c986 */ /* 0x0003e2000c101114 */
[----:B0-----:R-:W-:-:S03]  /*e4b0*/  F2FP.SATFINITE.E5M2.F32.PACK_AB_MERGE_C R7, RZ, R2, RZ ;  /* 0x00000002ff07723e */ /* 0x001fc600048060ff */
[----:B------:R-:W-:Y:S01]  /*e4c0*/  @!P3 STG.E.U8 desc[UR20][R26.64+0xe0], R13 ;  /* 0x0000e00d1a00b986 */ /* 0x000fe2000c101114 */
[----:B-1----:R-:W-:-:S03]  /*e4d0*/  F2FP.SATFINITE.E5M2.F32.PACK_AB_MERGE_C R9, RZ, R3, RZ ;  /* 0x00000003ff09723e */ /* 0x002fc600048060ff */
[----:B------:R0:W-:Y:S01]  /*e4e0*/  @!P5 STG.E.U8 desc[UR20][R24.64+0xe8], R7 ;  /* 0x0000e8071800d986 */ /* 0x0001e2000c101114 */
[C---:B------:R-:W-:Y:S02]  /*e4f0*/  ISETP.LT.OR P3, PT, R34.reuse, 0xe9, !P0 ;  /* 0x000000e92200780c */ /* 0x040fe40004761670 */
[C---:B------:R-:W-:Y:S01]  /*e500*/  ISETP.LT.OR P4, PT, R34.reuse, 0xea, !P0 ;  /* 0x000000ea2200780c */ /* 0x040fe20004781670 */
[----:B------:R1:W-:Y:S01]  /*e510*/  @!P6 STG.E.U8 desc[UR20][R24.64+0xe9], R9 ;  /* 0x0000e9091800e986 */ /* 0x0003e2000c101114 */
[C---:B------:R-:W-:Y:S01]  /*e520*/  ISETP.LT.OR P5, PT, R34.reuse, 0xf1, !P1 ;  /* 0x000000f12200780c */ /* 0x040fe20004fa1670 */
[----:B------:R-:W-:Y:S01]  /*e530*/  FMUL R2, R219, UR32 ;  /* 0x00000020db027c20 */ /* 0x000fe20008400000 */
[----:B------:R-:W-:Y:S02]  /*e540*/  ISETP.LT.OR P6, PT, R34, 0xf2, !P1 ;  /* 0x000000f22200780c */ /* 0x000fe40004fc1670 */
[----:B------:R-:W-:Y:S02]  /*e550*/  F2FP.SATFINITE.E5M2.F32.PACK_AB_MERGE_C R11, RZ, R0, RZ ;  /* 0x00000000ff0b723e */ /* 0x000fe400048060ff */
[----:B------:R-:W-:-:S03]  /*e560*/  F2FP.SATFINITE.E5M2.F32.PACK_AB_MERGE_C R5, RZ, R2, RZ ;  /* 0x00000002ff05723e */ /* 0x000fc600048060ff */
[----:B------:R-:W-:Y:S01]  /*e570*/  @!P3 STG.E.U8 desc[UR20][R26.64+0xe8], R11 ;  /* 0x0000e80b1a00b986 */ /* 0x000fe2000c101114 */
[----:B------:R-:W-:-:S03]  /*e580*/  ISETP.LT.OR P3, PT, R34, 0xf1, !P0 ;  /* 0x000000f12200780c */ /* 0x000fc60004761670 */
[----:B------:R-:W-:Y:S01]  /*e590*/  @!P4 STG.E.U8 desc[UR20][R26.64+0xe9], R5 ;  /* 0x0000e9051a00c986 */ /* 0x000fe2000c101114 */
[C---:B------:R-:W-:Y:S02]  /*e5a0*/  ISETP.LT.OR P4, PT, R34.reuse, 0xf9, !P1 ;  /* 0x000000f92200780c */ /* 0x040fe40004f81670 */
[----:B------:R-:W-:Y:S01]  /*e5b0*/  ISETP.LT.OR P1, PT, R34, 0xfa, !P1 ;  /* 0x000000fa2200780c */ /* 0x000fe20004f21670 */
[----:B--2---:R-:W-:Y:S01]  /*e5c0*/  FMUL R0, R221, UR32 ;  /* 0x00000020dd007c20 */ /* 0x004fe20008400000 */
[----:B------:R-:W-:-:S04]  /*e5d0*/  FMUL R3, R220, UR32 ;  /* 0x00000020dc037c20 */ /* 0x000fc80008400000 */
[----:B0-----:R-:W-:Y:S02]  /*e5e0*/  F2FP.SATFINITE.E5M2.F32.PACK_AB_MERGE_C R7, RZ, R0, RZ ;  /* 0x00000000ff07723e */ /* 0x001fe400048060ff */
[----:B-1----:R-:W-:Y:S01]  /*e5f0*/  F2FP.SATFINITE.E5M2.F32.PACK_AB_MERGE_C R9, RZ, R3, RZ ;  /* 0x00000003ff09723e */ /* 0x002fe200048060ff */
[----:B------:R-:W-:Y:S02]  /*e600*/  FMUL R0, R222, UR32 ;  /* 0x00000020de007c20 */ /* 0x000fe40008400000 */
[----:B------:R0:W-:Y:S01]  /*e610*/  @!P5 STG.E.U8 desc[UR20][R24.64+0xf0], R7 ;  /* 0x0000f0071800d986 */ /* 0x0001e2000c101114 */
[----:B------:R-:W-:-:S03]  /*e620*/  ISETP.LT.OR P5, PT, R34, 0xf2, !P0 ;  /* 0x000000f22200780c */ /* 0x000fc600047a1670 */
[----:B------:R1:W-:Y:S01]  /*e630*/  @!P6 STG.E.U8 desc[UR20][R24.64+0xf1], R9 ;  /* 0x0000f1091800e986 */ /* 0x0003e2000c101114 */
[C---:B------:R-:W-:Y:S02]  /*e640*/  ISETP.LT.OR P6, PT, R34.reuse, 0xf9, !P0 ;  /* 0x000000f92200780c */ /* 0x040fe400047c1670 */
[----:B------:R-:W-:Y:S01]  /*e650*/  F2FP.SATFINITE.E5M2.F32.PACK_AB_MERGE_C R13, RZ, R0, RZ ;  /* 0x00000000ff0d723e */ /* 0x000fe200048060ff */
[----:B------:R-:W-:Y:S01]  /*e660*/  FMUL R0, R223, UR32 ;  /* 0x00000020df007c20 */ /* 0x000fe20008400000 */
[----:B------:R-:W-:Y:S01]  /*e670*/  ISETP.LT.OR P0, PT, R34, 0xfa, !P0 ;  /* 0x000000fa2200780c */ /* 0x000fe20004701670 */
[----:B------:R-:W-:-:S03]  /*e680*/  FMUL R2, R225, UR32 ;  /* 0x00000020e1027c20 */ /* 0x000fc60008400000 */
[----:B0-----:R-:W-:Y:S02]  /*e690*/  F2FP.SATFINITE.E5M2.F32.PACK_AB_MERGE_C R7, RZ, R0, RZ ;  /* 0x00000000ff07723e */ /* 0x001fe400048060ff */
[----:B-1----:R-:W-:Y:S01]  /*e6a0*/  F2FP.SATFINITE.E5M2.F32.PACK_AB_MERGE_C R9, RZ, R2, RZ ;  /* 0x00000002ff09723e */ /* 0x002fe200048060ff */
[----:B---3--:R-:W-:Y:S01]  /*e6b0*/  FMUL R3, R224, UR32 ;  /* 0x00000020e0037c20 */ /* 0x008fe20008400000 */
[----:B----4-:R-:W-:Y:S01]  /*e6c0*/  FMUL R4, R226, UR32 ;  /* 0x00000020e2047c20 */ /* 0x010fe20008400000 */
[----:B------:R-:W-:-:S03]  /*e6d0*/  FMUL R5, R227, UR32 ;  /* 0x00000020e3057c20 */ /* 0x000fc60008400000 */
[----:B------:R-:W-:Y:S02]  /*e6e0*/  F2FP.SATFINITE.E5M2.F32.PACK_AB_MERGE_C R3, RZ, R3, RZ ;  /* 0x00000003ff03723e */ /* 0x000fe400048060ff */
[----:B------:R-:W-:Y:S02]  /*e6f0*/  F2FP.SATFINITE.E5M2.F32.PACK_AB_MERGE_C R11, RZ, R4, RZ ;  /* 0x00000004ff0b723e */ /* 0x000fe400048060ff */
[----:B------:R-:W-:Y:S01]  /*e700*/  F2FP.SATFINITE.E5M2.F32.PACK_AB_MERGE_C R5, RZ, R5, RZ ;  /* 0x00000005ff05723e */ /* 0x000fe200048060ff */
[----:B------:R0:W-:Y:S04]  /*e710*/  @!P3 STG.E.U8 desc[UR20][R26.64+0xf0], R13 ;  /* 0x0000f00d1a00b986 */ /* 0x0001e8000c101114 */
[----:B------:R0:W-:Y:S04]  /*e720*/  @!P5 STG.E.U8 desc[UR20][R26.64+0xf1], R7 ;  /* 0x0000f1071a00d986 */ /* 0x0001e8000c101114 */
[----:B------:R0:W-:Y:S04]  /*e730*/  @!P4 STG.E.U8 desc[UR20][R24.64+0xf8], R9 ;  /* 0x0000f8091800c986 */ /* 0x0001e8000c101114 */
[----:B------:R0:W-:Y:S04]  /*e740*/  @!P1 STG.E.U8 desc[UR20][R24.64+0xf9], R3 ;  /* 0x0000f90318009986 */ /* 0x0001e8000c101114 */
[----:B------:R0:W-:Y:S04]  /*e750*/  @!P6 STG.E.U8 desc[UR20][R26.64+0xf8], R11 ;  /* 0x0000f80b1a00e986 */ /* 0x0001e8000c101114 */
[----:B------:R0:W-:Y:S02]  /*e760*/  @!P0 STG.E.U8 desc[UR20][R26.64+0xf9], R5 ;  /* 0x0000f9051a008986 */ /* 0x0001e4000c101114 */
.L_x_293:
[----:B------:R-:W-:Y:S05]  /*e770*/  BSYNC B0 ;  /* 0x0000000000007941 */ /* 0x000fea0003800000 */
.L_x_35:
[----:B------:R-:W2:Y:S01]  /*e780*/  LDL.LU R22, [R1+0x74] ;  /* 0x0000740001167983 */ /* 0x000ea20000300800 */
[----:B0----5:R-:W-:Y:S01]  /*e790*/  IMAD.U32 R3, RZ, RZ, UR12 ;  /* 0x0000000cff037e24 */ /* 0x021fe2000f8e00ff */
[----:B------:R-:W-:Y:S02]  /*e7a0*/  ULDC.64 UR6, c[0x0][0x650] ;  /* 0x0001940000067ab9 */ /* 0x000fe40000000a00 */
[----:B------:R-:W3:Y:S01]  /*e7b0*/  LDL.LU R19, [R1+0x78] ;  /* 0x0000780001137983 */ /* 0x000ee20000300800 */
[----:B------:R-:W-:Y:S01]  /*e7c0*/  IMAD.U32 R0, RZ, RZ, UR16 ;  /* 0x00000010ff007e24 */ /* 0x000fe2000f8e00ff */
[----:B------:R0:W-:Y:S01]  /*e7d0*/  SYNCS.ARRIVE.TRANS64.A1T0 RZ, [R3+UR28], RZ ;  /* 0x000000ff03ff79a7 */ /* 0x0001e2000810001c */
[----:B------:R-:W-:Y:S02]  /*e7e0*/  IMAD.U32 R2, RZ, RZ, UR16 ;  /* 0x00000010ff027e24 */ /* 0x000fe4000f8e00ff */
[----:B------:R-:W-:Y:S02]  /*e7f0*/  IMAD.MOV.U32 R4, RZ, RZ, -0x1 ;  /* 0xffffffffff047424 */ /* 0x000fe400078e00ff */
[----:B0-----:R-:W-:Y:S01]  /*e800*/  IMAD.U32 R3, RZ, RZ, UR13 ;  /* 0x0000000dff037e24 */ /* 0x001fe2000f8e00ff */
[----:B---3--:R-:W-:-:S02]  /*e810*/  LEA R19, P0, R0, R19, 0x1 ;  /* 0x0000001300137211 */ /* 0x008fc400078008ff */
[----:B------:R-:W-:Y:S02]  /*e820*/  PRMT R0, RZ, 0x7610, R0 ;  /* 0x00007610ff007816 */ /* 0x000fe40000000000 */
[----:B--2---:R-:W-:Y:S01]  /*e830*/  LEA.HI.X R22, R2, R22, R3, 0x1, P0 ;  /* 0x0000001602167211 */ /* 0x004fe200000f0c03 */
[----:B------:R-:W-:Y:S01]  /*e840*/  IMAD.MOV.U32 R2, RZ, RZ, -0x1 ;  /* 0xffffffffff027424 */ /* 0x000fe200078e00ff */
[----:B------:R0:W-:Y:S01]  /*e850*/  STL [R1+0x78], R19 ;  /* 0x0000781301007387 */ /* 0x0001e20000100800 */
[----:B------:R-:W-:Y:S01]  /*e860*/  IMAD.MOV.U32 R3, RZ, RZ, -0x1 ;  /* 0xffffffffff037424 */ /* 0x000fe200078e00ff */
[----:B------:R-:W-:Y:S02]  /*e870*/  ISETP.GE.U32.AND P0, PT, R19, UR6, PT ;  /* 0x0000000613007c0c */ /* 0x000fe4000bf06070 */
[----:B------:R0:W-:Y:S02]  /*e880*/  STL [R1+0x74], R22 ;  /* 0x0000741601007387 */ /* 0x0001e40000100800 */
[----:B------:R-:W-:-:S02]  /*e890*/  ISETP.GE.U32.AND.EX P0, PT, R22, UR7, PT, P0 ;  /* 0x0000000716007c0c */ /* 0x000fc4000bf06100 */
[----:B------:R0:W-:Y:S04]  /*e8a0*/  STL [R1+0x7c], R4 ;  /* 0x00007c0401007387 */ /* 0x0001e80000100800 */
[----:B------:R0:W-:Y:S04]  /*e8b0*/  STL [R1+0x70], R2 ;  /* 0x0000700201007387 */ /* 0x0001e80000100800 */
[----:B------:R0:W-:Y:S03]  /*e8c0*/  STL [R1+0x80], R3 ;  /* 0x0000800301007387 */ /* 0x0001e60000100800 */
[----:B------:R-:W-:Y:S05]  /*e8d0*/  @P0 BRA `(.L_x_294) ;  /* 0x0000000400740947 */ /* 0x000fea0003800000 */
[----:B------:R-:W2:Y:S01]  /*e8e0*/  S2R R14, SR_CTAID.X ;  /* 0x00000000000e7919 */ /* 0x000ea20000002500 */
[----:B------:R-:W3:Y:S01]  /*e8f0*/  LDC.64 R8, c[0x0][0x628] ;  /* 0x00018a00ff087b82 */ /* 0x000ee20000000a00 */
[----:B------:R-:W-:Y:S01]  /*e900*/  ULDC UR6, c[0x0][0x150] ;  /* 0x0000540000067ab9 */ /* 0x000fe20000000800 */
[----:B------:R-:W-:Y:S01]  /*e910*/  IMAD.MOV.U32 R6, RZ, RZ, R19 ;  /* 0x000000ffff067224 */ /* 0x000fe200078e0013 */
[----:B------:R-:W0:Y:S01]  /*e920*/  S2R R16, SR_CTAID.Y ;  /* 0x0000000000107919 */ /* 0x000e220000002600 */
[----:B------:R-:W-:-:S04]  /*e930*/  IMAD.MOV.U32 R7, RZ, RZ, R22 ;  /* 0x000000ffff077224 */ /* 0x000fc800078e0016 */
[----:B------:R-:W0:Y:S08]  /*e940*/  LDC R17, c[0x0][0x144] ;  /* 0x00005100ff117b82 */ /* 0x000e300000000800 */
[----:B------:R-:W0:Y:S08]  /*e950*/  LDC R10, c[0x0][0x630] ;  /* 0x00018c00ff0a7b82 */ /* 0x000e300000000800 */
[----:B------:R-:W0:Y:S01]  /*e960*/  LDC.64 R12, c[0x0][0x620] ;  /* 0x00018800ff0c7b82 */ /* 0x000e220000000a00 */
[----:B---3--:R-:W-:-:S04]  /*e970*/  ISETP.NE.U32.AND P0, PT, R8, RZ, PT ;  /* 0x000000ff0800720c */ /* 0x008fc80003f05070 */
[----:B------:R-:W-:Y:S02]  /*e980*/  ISETP.NE.AND.EX P0, PT, R9, RZ, PT, P0 ;  /* 0x000000ff0900720c */ /* 0x000fe40003f05300 */
[----:B--2---:R-:W-:-:S05]  /*e990*/  I2FP.F32.U32 R0, R14 ;  /* 0x0000000e00007245 */ /* 0x004fca0000201000 */
[----:B------:R-:W-:-:S04]  /*e9a0*/  FMUL R0, R0, UR6 ;  /* 0x0000000600007c20 */ /* 0x000fc80008400000 */
[----:B------:R2:W3:Y:S02]  /*e9b0*/  F2I.U32.TRUNC.NTZ R15, R0 ;  /* 0x00000000000f7305 */ /* 0x0004e4000020f000 */
[----:B------:R-:W-:Y:S05]  /*e9c0*/  @!P0 BRA `(.L_x_295) ;  /* 0x0000000000288947 */ /* 0x000fea0003800000 */
[----:B--2---:R-:W2:Y:S02]  /*e9d0*/  LDC R0, c[0x0][0x634] ;  /* 0x00018d00ff007b82 */ /* 0x004ea40000000800 */
[----:B--2---:R-:W-:-:S05]  /*e9e0*/  IADD3 R7, P0, R19, R0, RZ ;  /* 0x0000000013077210 */ /* 0x004fca0007f1e0ff */
[----:B------:R-:W-:-:S04]  /*e9f0*/  IMAD.X R11, RZ, RZ, R22, P0 ;  /* 0x000000ffff0b7224 */ /* 0x000fc800000e0616 */
[----:B0-----:R-:W-:-:S04]  /*ea00*/  IMAD.WIDE.U32 R2, R11, R8, RZ ;  /* 0x000000080b027225 */ /* 0x001fc800078e00ff */
[----:B------:R-:W-:-:S04]  /*ea10*/  IMAD.WIDE.U32 R4, P0, R7, R9, R2 ;  /* 0x0000000907047225 */ /* 0x000fc80007800002 */
[----:B------:R-:W-:-:S04]  /*ea20*/  IMAD.WIDE.U32 R2, R7, R8, RZ ;  /* 0x0000000807027225 */ /* 0x000fc800078e00ff */
[----:B------:R-:W-:Y:S01]  /*ea30*/  IMAD.X R7, RZ, RZ, RZ, P0 ;  /* 0x000000ffff077224 */ /* 0x000fe200000e06ff */
[----:B------:R-:W-:Y:S01]  /*ea40*/  IADD3 RZ, P0, R3, R4, RZ ;  /* 0x0000000403ff7210 */ /* 0x000fe20007f1e0ff */
[----:B------:R-:W-:-:S04]  /*ea50*/  IMAD.MOV.U32 R6, RZ, RZ, R5 ;  /* 0x000000ffff067224 */ /* 0x000fc800078e0005 */
[----:B------:R-:W-:-:S08]  /*ea60*/  IMAD.WIDE.U32.X R6, R11, R9, R6, P0 ;  /* 0x000000090b067225 */ /* 0x000fd000000e0406 */
.L_x_295:
[-CC-:B0-----:R-:W-:Y:S01]  /*ea70*/  SHF.R.U64 R11, R6, R10.reuse, R7.reuse ;  /* 0x0000000a060b7219 */ /* 0x181fe20000001207 */
[----:B------:R-:W0:Y:S01]  /*ea80*/  LDC.64 R20, c[0x0][0x640] ;  /* 0x00019000ff147b82 */ /* 0x000e220000000a00 */
[----:B--2---:R-:W-:Y:S01]  /*ea90*/  SHF.R.U32.HI R0, RZ, R10, R7 ;  /* 0x0000000aff007219 */ /* 0x004fe20000011607 */
[----:B------:R-:W-:Y:S01]  /*eaa0*/  IMAD.MOV.U32 R2, RZ, RZ, R19 ;  /* 0x000000ffff027224 */ /* 0x000fe200078e0013 */
[----:B------:R-:W-:Y:S01]  /*eab0*/  IADD3 R5, P0, RZ, -R11, RZ ;  /* 0x8000000bff057210 */ /* 0x000fe20007f1e0ff */
[----:B---3--:R-:W-:Y:S01]  /*eac0*/  IMAD.MOV R15, RZ, RZ, -R15 ;  /* 0x000000ffff0f7224 */ /* 0x008fe200078e0a0f */
[----:B------:R-:W-:Y:S01]  /*ead0*/  ULDC UR6, c[0x0][0x154] ;  /* 0x0000550000067ab9 */ /* 0x000fe20000000800 */
[----:B------:R-:W-:Y:S02]  /*eae0*/  IMAD.MOV.U32 R7, RZ, RZ, 0x1 ;  /* 0x00000001ff077424 */ /* 0x000fe400078e00ff */
[----:B------:R-:W2:Y:S01]  /*eaf0*/  LDC R4, c[0x0][0x618] ;  /* 0x00018600ff047b82 */ /* 0x000ea20000000800 */
[----:B------:R-:W-:-:S02]  /*eb00*/  IMAD.X R3, RZ, RZ, ~R0, P0 ;  /* 0x000000ffff037224 */ /* 0x000fc400000e0e00 */
[----:B------:R-:W-:Y:S02]  /*eb10*/  IMAD R17, R17, R15, R14 ;  /* 0x0000000f11117224 */ /* 0x000fe400078e020e */
[-C--:B------:R-:W-:Y:S02]  /*eb20*/  IMAD R0, R3, R12.reuse, RZ ;  /* 0x0000000c03007224 */ /* 0x080fe400078e02ff */
[----:B------:R-:W-:Y:S01]  /*eb30*/  IMAD.MOV.U32 R3, RZ, RZ, R22 ;  /* 0x000000ffff037224 */ /* 0x000fe200078e0016 */
[----:B------:R-:W3:Y:S01]  /*eb40*/  LDC R6, c[0x0][0x608] ;  /* 0x00018200ff067b82 */ /* 0x000ee20000000800 */
[----:B------:R-:W-:-:S04]  /*eb50*/  IMAD.WIDE.U32 R2, R5, R12, R2 ;  /* 0x0000000c05027225 */ /* 0x000fc800078e0002 */
[----:B------:R-:W-:-:S03]  /*eb60*/  IMAD R5, R5, R13, R0 ;  /* 0x0000000d05057224 */ /* 0x000fc600078e0200 */
[----:B------:R-:W5:Y:S01]  /*eb70*/  LDC R18, c[0x0][0x658] ;  /* 0x00019600ff127b82 */ /* 0x000f620000000800 */
[----:B------:R-:W-:Y:S01]  /*eb80*/  I2FP.F32.U32 R0, R16 ;  /* 0x0000001000007245 */ /* 0x000fe20000201000 */
[----:B------:R-:W-:Y:S01]  /*eb90*/  IMAD.IADD R3, R3, 0x1, R5 ;  /* 0x0000000103037824 */ /* 0x000fe200078e0205 */
[----:B0-----:R-:W-:Y:S01]  /*eba0*/  ISETP.NE.U32.AND P0, PT, R20, RZ, PT ;  /* 0x000000ff1400720c */ /* 0x001fe20003f05070 */
[----:B------:R-:W-:Y:S02]  /*ebb0*/  IMAD.MOV.U32 R5, RZ, RZ, -0x1 ;  /* 0xffffffffff057424 */ /* 0x000fe400078e00ff */
[----:B------:R-:W-:Y:S02]  /*ebc0*/  FMUL R0, R0, UR6 ;  /* 0x0000000600007c20 */ /* 0x000fe40008400000 */
[----:B------:R-:W0:Y:S01]  /*ebd0*/  LDC R15, c[0x0][0x148] ;  /* 0x00005200ff0f7b82 */ /* 0x000e220000000800 */
[----:B--2---:R-:W-:Y:S01]  /*ebe0*/  SHF.R.U64 R10, R2, R4, R3 ;  /* 0x00000004020a7219 */ /* 0x004fe20000001203 */
[----:B------:R2:W0:Y:S01]  /*ebf0*/  F2I.U32.TRUNC.NTZ R13, R0 ;  /* 0x00000000000d7305 */ /* 0x000422000020f000 */
[----:B------:R-:W-:-:S02]  /*ec00*/  ISETP.NE.AND.EX P0, PT, R21, RZ, PT, P0 ;  /* 0x000000ff1500720c */ /* 0x000fc40003f05300 */
[----:B------:R-:W-:-:S03]  /*ec10*/  SHF.R.U32.HI R3, RZ, R4, R3 ;  /* 0x00000004ff037219 */ /* 0x000fc60000011603 */
[----:B------:R-:W0:Y:S01]  /*ec20*/  LDC R14, c[0x0][0x600] ;  /* 0x00018000ff0e7b82 */ /* 0x000e220000000800 */
[-CC-:B---3--:R-:W-:Y:S02]  /*ec30*/  SHF.R.U64 R8, R10, R6.reuse, R3.reuse ;  /* 0x000000060a087219 */ /* 0x188fe40000001203 */
[----:B------:R-:W-:-:S05]  /*ec40*/  SHF.R.U32.HI R3, RZ, R6, R3 ;  /* 0x00000006ff037219 */ /* 0x000fca0000011603 */
[----:B------:R-:W3:Y:S01]  /*ec50*/  LDC R22, c[0x0][0x648] ;  /* 0x00019200ff167b82 */ /* 0x000ee20000000800 */
[-CC-:B-----5:R-:W-:Y:S02]  /*ec60*/  SHF.R.U64 R12, R8, R18.reuse, R3.reuse ;  /* 0x00000012080c7219 */ /* 0x1a0fe40000001203 */
[-C--:B------:R-:W-:Y:S02]  /*ec70*/  SHF.L.U32 R5, R5, R18.reuse, RZ ;  /* 0x0000001205057219 */ /* 0x080fe400000006ff */
[-C--:B------:R-:W-:Y:S01]  /*ec80*/  SHF.R.U32.HI R3, RZ, R18.reuse, R3 ;  /* 0x00000012ff037219 */ /* 0x080fe20000011603 */
[----:B------:R-:W-:Y:S01]  /*ec90*/  IMAD.MOV.U32 R2, RZ, RZ, R12 ;  /* 0x000000ffff027224 */ /* 0x000fe200078e000c */
[----:B------:R-:W-:Y:S01]  /*eca0*/  SHF.L.U32 R18, R7, R18, RZ ;  /* 0x0000001207127219 */ /* 0x000fe200000006ff */
[----:B------:R-:W0:Y:S01]  /*ecb0*/  LDC R23, c[0x0][0x638] ;  /* 0x00018e00ff177b82 */ /* 0x000e220000000800 */
[----:B------:R-:W-:-:S07]  /*ecc0*/  LOP3.LUT R19, RZ, R5, RZ, 0x33, !PT ;  /* 0x00000005ff137212 */ /* 0x000fce00078e33ff */
[----:B------:R-:W0:Y:S01]  /*ecd0*/  LDC R24, c[0x0][0x610] ;  /* 0x00018400ff187b82 */ /* 0x000e220000000800 */
[----:B--2---:R-:W-:Y:S05]  /*ece0*/  @!P0 BRA `(.L_x_296) ;  /* 0x0000000000288947 */ /* 0x004fea0003800000 */
        /* <DEDUP_REMOVED lines=10> */
.L_x_296:
[----:B---3--:R-:W-:Y:S01]  /*ed90*/  SHF.R.U64 R0, R2, R22, R3 ;  /* 0x0000001602007219 */ /* 0x008fe20000001203 */
[----:B0-----:R-:W-:Y:S01]  /*eda0*/  VIADD R7, R14, 0xffffffff ;  /* 0xffffffff0e077836 */ /* 0x001fe20000000000 */
[----:B------:R-:W-:Y:S01]  /*edb0*/  LOP3.LUT R5, R8, R19, RZ, 0xc0, !PT ;  /* 0x0000001308057212 */ /* 0x000fe200078ec0ff */
[----:B------:R-:W-:Y:S02]  /*edc0*/  IMAD.MOV R13, RZ, RZ, -R13 ;  /* 0x000000ffff0d7224 */ /* 0x000fe400078e0a0d */
[----:B------:R-:W-:Y:S02]  /*edd0*/  IMAD.MOV R3, RZ, RZ, -R0 ;  /* 0x000000ffff037224 */ /* 0x000fe400078e0a00 */
[----:B------:R-:W-:Y:S01]  /*ede0*/  IMAD R2, R18, R0, R5 ;  /* 0x0000000012027224 */ /* 0x000fe200078e0205 */
[----:B------:R-:W-:Y:S01]  /*edf0*/  LOP3.LUT R5, R10, R7, RZ, 0xc0, !PT ;  /* 0x000000070a057212 */ /* 0x000fe200078ec0ff */
[----:B------:R-:W-:Y:S02]  /*ee00*/  @P2 IMAD R17, R15, R13, R16 ;  /* 0x0000000d0f112224 */ /* 0x000fe400078e0210 */
[----:B------:R-:W-:-:S02]  /*ee10*/  IMAD R0, R3, R23, R12 ;  /* 0x0000001703007224 */ /* 0x000fc400078e020c */
[----:B------:R-:W-:Y:S02]  /*ee20*/  IMAD.MOV.U32 R4, RZ, RZ, 0x1 ;  /* 0x00000001ff047424 */ /* 0x000fe400078e00ff */
[----:B------:R-:W-:Y:S02]  /*ee30*/  IMAD R2, R2, R24, R17 ;  /* 0x0000001802027224 */ /* 0x000fe400078e0211 */
[----:B------:R-:W-:Y:S01]  /*ee40*/  IMAD R3, R0, R14, R5 ;  /* 0x0000000e00037224 */ /* 0x000fe200078e0205 */
[----:B------:R-:W-:-:S04]  /*ee50*/  PRMT R0, R4, 0x7610, R0 ;  /* 0x0000761004007816 */ /* 0x000fc80000000000 */
[----:B------:R-:W-:Y:S02]  /*ee60*/  SEL R4, R3, R2, !P2 ;  /* 0x0000000203047207 */ /* 0x000fe40005000000 */
[----:B------:R-:W-:-:S03]  /*ee70*/  SEL R2, R2, R3, !P2 ;  /* 0x0000000302027207 */ /* 0x000fc60005000000 */
[----:B------:R2:W-:Y:S04]  /*ee80*/  STL [R1+0x80], R4 ;  /* 0x0000800401007387 */ /* 0x0005e80000100800 */
[----:B------:R2:W-:Y:S04]  /*ee90*/  STL [R1+0x70], R11 ;  /* 0x0000700b01007387 */ /* 0x0005e80000100800 */
[----:B------:R2:W-:Y:S02]  /*eea0*/  STL [R1+0x7c], R2 ;  /* 0x00007c0201007387 */ /* 0x0005e40000100800 */
.L_x_294:
[----:B------:R-:W-:Y:S01]  /*eeb0*/  LOP3.LUT P0, RZ, R0, 0xff, RZ, 0xc0, !PT ;  /* 0x000000ff00ff7812 */ /* 0x000fe2000780c0ff */
[----:B------:R-:W-:-:S12]  /*eec0*/  ULOP3.LUT UR27, UR27, 0x1, URZ, 0x3c, !UPT ;  /* 0x000000011b1b7892 */ /* 0x000fd8000f8e3c3f */
[----:B------:R-:W-:Y:S05]  /*eed0*/  @P0 BRA `(.L_x_297) ;  /* 0xffffff2400a80947 */ /* 0x000fea000383ffff */
[----:B------:R-:W-:Y:S05]  /*eee0*/  EXIT ;  /* 0x000000000000794d */ /* 0x000fea0003800000 */
.L_x_13:
[----:B------:R-:W-:-:S08]  /*eef0*/  ISETP.NE.AND P0, PT, RZ, UR6, PT ;  /* 0x00000006ff007c0c */ /* 0x000fd0000bf05270 */
[----:B0123--:R-:W0:-:S00]  /*ef00*/  USETMAXREG.DEALLOC.CTAPOOL 0x28 ;  /* 0x00000028000079c8 */ /* 0x00fe0000080e0500 */
[----:B------:R-:W-:Y:S05]  /*ef10*/  @P0 EXIT ;  /* 0x000000000000094d */ /* 0x000fea0003800000 */
[----:B0-----:R-:W-:Y:S01]  /*ef20*/  LOP3.LUT P0, RZ, R0, 0xff, RZ, 0xc0, !PT ;  /* 0x000000ff00ff7812 */ /* 0x001fe2000780c0ff */
[----:B------:R-:W-:Y:S02]  /*ef30*/  IMAD.MOV.U32 R0, RZ, RZ, 0x1 ;  /* 0x00000001ff007424 */ /* 0x000fe400078e00ff */
[----:B------:R-:W-:-:S10]  /*ef40*/  IMAD.MOV.U32 R8, RZ, RZ, RZ ;  /* 0x000000ffff087224 */ /* 0x000fd400078e00ff */
[----:B------:R-:W-:Y:S05]  /*ef50*/  @!P0 BRA `(.L_x_298) ;  /* 0x0000000c00408947 */ /* 0x000fea0003800000 */
[----:B------:R-:W-:Y:S01]  /*ef60*/  LOP3.LUT P0, RZ, R3, 0x1f, RZ, 0xc0, !PT ;  /* 0x0000001f03ff7812 */ /* 0x000fe2000780c0ff */
[----:B------:R-:W-:Y:S01]  /*ef70*/  ULDC UR5, c[0x0][0x658] ;  /* 0x0001960000057ab9 */ /* 0x000fe20000000800 */
[----:B------:R-:W-:Y:S01]  /*ef80*/  UMOV UR6, 0xffffffff ;  /* 0xffffffff00067882 */ /* 0x000fe20000000000 */
[----:B------:R-:W-:Y:S01]  /*ef90*/  BSSY B0, `(.L_x_298) ;  /* 0x00000cc000007945 */ /* 0x000fe20003800000 */
[----:B------:R-:W-:Y:S01]  /*efa0*/  USHF.L.U32 UR6, UR6, UR5, URZ ;  /* 0x0000000506067299 */ /* 0x000fe2000800063f */
[C---:B------:R-:W-:Y:S01]  /*efb0*/  ISETP.NE.AND P3, PT, R2.reuse, RZ, PT ;  /* 0x000000ff0200720c */ /* 0x040fe20003f65270 */
[----:B------:R-:W-:Y:S01]  /*efc0*/  IMAD.MOV.U32 R9, RZ, RZ, 0x1 ;  /* 0x00000001ff097424 */ /* 0x000fe200078e00ff */
[----:B------:R-:W-:Y:S01]  /*efd0*/  ISETP.NE.OR P0, PT, R2, RZ, !P0 ;  /* 0x000000ff0200720c */ /* 0x000fe20004705670 */
[----:B------:R-:W-:Y:S01]  /*efe0*/  IMAD.MOV.U32 R0, RZ, RZ, 0x1 ;  /* 0x00000001ff007424 */ /* 0x000fe200078e00ff */
[----:B------:R-:W-:Y:S01]  /*eff0*/  ULDC UR4, c[0x0][0x600] ;  /* 0x0001800000047ab9 */ /* 0x000fe20000000800 */
[----:B------:R-:W-:Y:S01]  /*f000*/  IMAD.MOV.U32 R8, RZ, RZ, RZ ;  /* 0x000000ffff087224 */ /* 0x000fe200078e00ff */
[----:B------:R-:W-:Y:S01]  /*f010*/  UMOV UR7, 0x1 ;  /* 0x0000000100077882 */ /* 0x000fe20000000000 */
[----:B------:R-:W-:-:S02]  /*f020*/  UIADD3 UR26, UR14, 0x1, URZ ;  /* 0x000000010e1a7890 */ /* 0x000fc4000fffe03f */
[----:B------:R-:W-:Y:S02]  /*f030*/  ULOP3.LUT UR27, UR15, 0x2, URZ, 0xfc, !UPT ;  /* 0x000000020f1b7892 */ /* 0x000fe4000f8efc3f */
[----:B------:R-:W-:Y:S02]  /*f040*/  UIADD3 UR20, UR4, -0x1, URZ ;  /* 0xffffffff04147890 */ /* 0x000fe4000fffe03f */
[----:B------:R-:W-:Y:S02]  /*f050*/  USHF.L.U32 UR22, UR7, UR5, URZ ;  /* 0x0000000507167299 */ /* 0x000fe4000800063f */
[----:B------:R-:W-:Y:S01]  /*f060*/  ULOP3.LUT UR21, URZ, UR6, URZ, 0x33, !UPT ;  /* 0x000000063f157292 */ /* 0x000fe2000f8e333f */
[----:B------:R-:W-:-:S11]  /*f070*/  ULDC.64 UR24, c[0x0][0x198] ;  /* 0x0000660000187ab9 */ /* 0x000fd60000000a00 */
.L_x_310:
[----:B------:R-:W-:-:S03]  /*f080*/  UMOV UR4, 0xffffffff ;  /* 0xffffffff00047882 */ /* 0x000fc60000000000 */
[----:B01----:R-:W-:Y:S05]  /*f090*/  BRA.DIV UR4, `(.L_x_299) ;  /* 0x0000001204407947 */ /* 0x003fea000b800000 */
[----:B------:R-:W-:-:S13]  /*f0a0*/  ELECT P1, URZ, PT ;  /* 0x00000000003f782f */ /* 0x000fda0003820000 */
.L_x_324:
[----:B------:R-:W0:Y:S01]  /*f0b0*/  LDC R2, c[0x0][0x28c] ;  /* 0x0000a300ff027b82 */ /* 0x000e220000000800 */
[----:B------:R-:W-:Y:S01]  /*f0c0*/  BSSY B1, `(.L_x_300) ;  /* 0x000003b000017945 */ /* 0x000fe20003800000 */
[----:B0-----:R-:W-:-:S13]  /*f0d0*/  ISETP.LT.OR P1, PT, R2, 0x1, !P1 ;  /* 0x000000010200780c */ /* 0x001fda0004f21670 */
[----:B------:R-:W-:Y:S05]  /*f0e0*/  @P1 BRA `(.L_x_301) ;  /* 0x0000000000e01947 */ /* 0x000fea0003800000 */
[----:B------:R-:W2:Y:S04]  /*f0f0*/  LDL.LU R4, [R1+0x80] ;  /* 0x0000800001047983 */ /* 0x000ea80000300800 */
[----:B------:R-:W3:Y:S01]  /*f100*/  LDL.LU R3, [R1+0x7c] ;  /* 0x00007c0001037983 */ /* 0x000ee20000300800 */
[----:B------:R-:W-:Y:S02]  /*f110*/  IMAD.MOV.U32 R12, RZ, RZ, RZ ;  /* 0x000000ffff0c7224 */ /* 0x000fe400078e00ff */
[----:B------:R-:W-:Y:S02]  /*f120*/  IMAD.U32 R13, RZ, RZ, UR26 ;  /* 0x0000001aff0d7e24 */ /* 0x000fe4000f8e00ff */
[----:B------:R-:W-:Y:S02]  /*f130*/  IMAD.MOV.U32 R2, RZ, RZ, R0 ;  /* 0x000000ffff027224 */ /* 0x000fe400078e0000 */
[----:B--2---:R-:W-:-:S02]  /*f140*/  IMAD.SHL.U32 R6, R4, 0x100, RZ ;  /* 0x0000010004067824 */ /* 0x004fc400078e00ff */
[----:B---3--:R-:W-:Y:S02]  /*f150*/  IMAD.SHL.U32 R7, R3, 0x40, RZ ;  /* 0x0000004003077824 */ /* 0x008fe400078e00ff */
[----:B------:R-:W-:-:S07]  /*f160*/  IMAD.MOV.U32 R3, RZ, RZ, R8 ;  /* 0x000000ffff037224 */ /* 0x000fce00078e0008 */
.L_x_305:
[----:B------:R-:W0:Y:S01]  /*f170*/  S2R R5, SR_CgaCtaId ;  /* 0x0000000000057919 */ /* 0x000e220000008800 */
[----:B------:R-:W-:-:S04]  /*f180*/  MOV R4, 0x400 ;  /* 0x0000040000047802 */ /* 0x000fc80000000f00 */
[----:B0-----:R-:W-:Y:S02]  /*f190*/  LEA R10, R5, R4, 0x18 ;  /* 0x00000004050a7211 */ /* 0x001fe400078ec0ff */
[----:B------:R-:W-:Y:S01]  /*f1a0*/  SHF.L.U32 R4, R2, 0x1f, RZ ;  /* 0x0000001f02047819 */ /* 0x000fe200000006ff */
[----:B------:R-:W0:Y:S02]  /*f1b0*/  @!P3 LDC R5, c[0x0][0x500] ;  /* 0x00014000ff05bb82 */ /* 0x000e240000000800 */
[----:B------:R-:W-:-:S04]  /*f1c0*/  IMAD R11, R3, 0x8, R10 ;  /* 0x00000008030b7824 */ /* 0x000fc800078e020a */
[----:B------:R-:W1:Y:S02]  /*f1d0*/  SYNCS.PHASECHK.TRANS64.TRYWAIT P1, [R11+URZ+0x28], R4 ;  /* 0x000028040b0075a7 */ /* 0x000e64000802017f */
[----:B-1----:R-:W-:Y:S05]  /*f1e0*/  @!P1 BRA `(.L_x_302) ;  /* 0x00000010000c9947 */ /* 0x002fea0003800000 */
.L_x_325:
[----:B------:R-:W-:Y:S01]  /*f1f0*/  UPRMT UR4, UR27, 0x9910, URZ ;  /* 0x000099101b047896 */ /* 0x000fe2000800003f */
[----:B0-----:R0:W-:Y:S03]  /*f200*/  @!P3 SYNCS.ARRIVE.TRANS64 RZ, [R11+URZ], R5 ;  /* 0x000000050bffb9a7 */ /* 0x0011e6000800003f */
[----:B------:R-:W-:-:S06]  /*f210*/  UISETP.NE.AND UP0, UPT, UR4, 0x2, UPT ;  /* 0x000000020400788c */ /* 0x000fcc000bf05270 */
[----:B------:R-:W-:-:S13]  /*f220*/  PLOP3.LUT P1, PT, PT, PT, UP0, 0x80, 0x0 ;  /* 0x000000000000781c */ /* 0x000fda0003f2f008 */
[----:B0-----:R-:W-:Y:S05]  /*f230*/  @P1 BRA `(.L_x_303) ;  /* 0x0000000000041947 */ /* 0x001fea0003800000 */
[----:B------:R-:W-:Y:S01]  /*f240*/  BPT.TRAP 0x1 ;  /* 0x000000040000795c */ /* 0x000fe20000300000 */
.L_x_303:
[----:B------:R-:W-:Y:S05]  /*f250*/  @P0 BRA `(.L_x_304) ;  /* 0x0000000000040947 */ /* 0x000fea0003800000 */
[----:B------:R-:W-:Y:S01]  /*f260*/  BPT.TRAP 0x1 ;  /* 0x000000040000795c */ /* 0x000fe20000300000 */
.L_x_304:
[----:B------:R-:W2:Y:S01]  /*f270*/  LDL R5, [R1+0x70] ;  /* 0x0000700001057983 */ /* 0x000ea20000100800 */
[--C-:B-1----:R-:W-:Y:S01]  /*f280*/  IMAD R4, R3, 0x2000, R10.reuse ;  /* 0x0000200003047824 */ /* 0x102fe200078e020a */
[----:B------:R-:W-:Y:S01]  /*f290*/  R2UR UR9, R11 ;  /* 0x000000000b0972ca */ /* 0x000fe200000e0000 */
[----:B------:R-:W-:Y:S01]  /*f2a0*/  IMAD R10, R3, 0x8000, R10 ;  /* 0x00008000030a7824 */ /* 0x000fe200078e020a */
[----:B------:R-:W-:Y:S01]  /*f2b0*/  UIADD3 UR4, UP0, UR24, 0xf0, URZ ;  /* 0x000000f018047890 */ /* 0x000fe2000ff1e03f */
[----:B------:R-:W-:Y:S01]  /*f2c0*/  VIADD R13, R13, 0xffffffff ;  /* 0xffffffff0d0d7836 */ /* 0x000fe20000000000 */
[----:B------:R-:W-:Y:S01]  /*f2d0*/  R2UR UR5, R4 ;  /* 0x00000000040572ca */ /* 0x000fe200000e0000 */
[----:B------:R-:W-:Y:S01]  /*f2e0*/  UIADD3 UR28, UP1, UR24, 0x1f0, URZ ;  /* 0x000001f0181c7890 */ /* 0x000fe2000ff3e03f */
[----:B------:R-:W-:Y:S01]  /*f2f0*/  R2UR UR8, R10 ;  /* 0x000000000a0872ca */ /* 0x000fe200000e0000 */
[----:B------:R-:W-:Y:S01]  /*f300*/  VIADD R3, R3, 0x1 ;  /* 0x0000000103037836 */ /* 0x000fe20000000000 */
[----:B------:R-:W-:Y:S01]  /*f310*/  R2UR UR11, R7 ;  /* 0x00000000070b72ca */ /* 0x000fe200000e0000 */
[----:B------:R-:W-:Y:S01]  /*f320*/  UIADD3.X UR29, URZ, UR25, URZ, UP1, !UPT ;  /* 0x000000193f1d7290 */ /* 0x000fe20008ffe43f */
[----:B------:R-:W-:Y:S01]  /*f330*/  R2UR UR10, R12 ;  /* 0x000000000c0a72ca */ /* 0x000fe200000e0000 */
[----:B------:R-:W-:Y:S01]  /*f340*/  UMOV UR6, 0x0 ;  /* 0x0000000000067882 */ /* 0x000fe20000000000 */
[----:B------:R-:W-:Y:S01]  /*f350*/  R2UR UR23, R6 ;  /* 0x00000000061772ca */ /* 0x000fe200000e0000 */
[----:B------:R-:W-:Y:S01]  /*f360*/  UMOV UR7, 0x10000000 ;  /* 0x1000000000077882 */ /* 0x000fe20000000000 */
[----:B------:R-:W-:Y:S01]  /*f370*/  ISETP.GT.AND P4, PT, R13, 0x1, PT ;  /* 0x000000010d00780c */ /* 0x000fe20003f84270 */
[----:B------:R-:W-:Y:S01]  /*f380*/  VIADD R12, R12, 0x80 ;  /* 0x000000800c0c7836 */ /* 0x000fe20000000000 */
[----:B------:R-:W-:Y:S01]  /*f390*/  ISETP.NE.AND P1, PT, R3, 0x5, PT ;  /* 0x000000050300780c */ /* 0x000fe20003f25270 */
[----:B------:R-:W-:-:S02]  /*f3a0*/  UIADD3 UR18, UR5, 0x180, URZ ;  /* 0x0000018005127890 */ /* 0x000fc4000fffe03f */
[----:B------:R-:W-:Y:S01]  /*f3b0*/  UIADD3.X UR5, URZ, UR25, URZ, UP0, !UPT ;  /* 0x000000193f057290 */ /* 0x000fe200087fe43f */
[----:B------:R-:W-:Y:S01]  /*f3c0*/  SEL R3, R3, RZ, P1 ;  /* 0x000000ff03037207 */ /* 0x000fe20000800000 */
[----:B------:R-:W-:-:S03]  /*f3d0*/  UIADD3 UR19, UR8, 0xa180, URZ ;  /* 0x0000a18008137890 */ /* 0x000fc6000fffe03f */
[----:B------:R-:W-:Y:S01]  /*f3e0*/  UMOV UR8, UR18 ;  /* 0x0000001200087c82 */ /* 0x000fe20008000000 */
[----:B--2---:R-:W-:Y:S02]  /*f3f0*/  R2UR UR12, R5 ;  /* 0x00000000050c72ca */ /* 0x004fe400000e0000 */
[----:B------:R-:W-:-:S04]  /*f400*/  SEL R5, RZ, 0x1, P1 ;  /* 0x00000001ff057807 */ /* 0x000fc80000800000 */
[----:B------:R-:W-:-:S07]  /*f410*/  LOP3.LUT R2, R2, R5, RZ, 0x3c, !PT ;  /* 0x0000000502027212 */ /* 0x000fce00078e3cff */
[----:B------:R0:W-:Y:S02]  /*f420*/  UTMALDG.3D [UR8], [UR4], desc[UR6] ;  /* 0x00000608040075b4 */ /* 0x0001e40008011000 */
[----:B0-----:R-:W-:Y:S01]  /*f430*/  UMOV UR8, UR19 ;  /* 0x0000001300087c82 */ /* 0x001fe20008000000 */
[----:B------:R-:W-:Y:S02]  /*f440*/  UMOV UR11, UR23 ;  /* 0x00000017000b7c82 */ /* 0x000fe40008000000 */
[----:B------:R0:W-:Y:S02]  /*f450*/  UTMALDG.3D [UR8], [UR28], desc[UR6] ;  /* 0x000006081c0075b4 */ /* 0x0001e40008011000 */
[----:B0-----:R-:W-:Y:S05]  /*f460*/  @P4 BRA `(.L_x_305) ;  /* 0xfffffffc00404947 */ /* 0x001fea000383ffff */
.L_x_301:
[----:B------:R-:W-:Y:S05]  /*f470*/  BSYNC B1 ;  /* 0x0000000000017941 */ /* 0x000fea0003800000 */
.L_x_300:
[----:B------:R-:W2:Y:S01]  /*f480*/  LDL.LU R15, [R1+0x74] ;  /* 0x00007400010f7983 */ /* 0x000ea20000300800 */
[----:B------:R-:W-:Y:S01]  /*f490*/  LOP3.LUT P5, RZ, R9, 0xff, RZ, 0xc0, !PT ;  /* 0x000000ff09ff7812 */ /* 0x000fe200078ac0ff */
[----:B------:R-:W-:Y:S01]  /*f4a0*/  VIADD R8, R8, UR14 ;  /* 0x0000000e08087c36 */ /* 0x000fe20008000000 */
[----:B------:R-:W-:Y:S01]  /*f4b0*/  UISETP.GE.U32.AND UP0, UPT, UR14, 0x5, UPT ;  /* 0x000000050e00788c */ /* 0x000fe2000bf06070 */
[----:B------:R-:W3:Y:S01]  /*f4c0*/  LDL.LU R14, [R1+0x78] ;  /* 0x00007800010e7983 */ /* 0x000ee20000300800 */
[----:B------:R-:W-:Y:S01]  /*f4d0*/  IMAD.U32 R5, RZ, RZ, UR14 ;  /* 0x0000000eff057e24 */ /* 0x000fe2000f8e00ff */
[----:B------:R-:W-:Y:S01]  /*f4e0*/  ULDC.64 UR4, c[0x0][0x650] ;  /* 0x0001940000047ab9 */ /* 0x000fe20000000a00 */
[----:B------:R-:W-:Y:S01]  /*f4f0*/  ISETP.GT.U32.AND P1, PT, R8, 0x4, PT ;  /* 0x000000040800780c */ /* 0x000fe20003f24070 */
[----:B------:R-:W-:Y:S01]  /*f500*/  BSSY B1, `(.L_x_306) ;  /* 0x0000072000017945 */ /* 0x000fe20003800000 */
[----:B------:R-:W-:Y:S02]  /*f510*/  PLOP3.LUT P4, PT, PT, PT, UP0, 0x80, 0x0 ;  /* 0x000000000000781c */ /* 0x000fe40003f8f008 */
[----:B------:R-:W-:-:S02]  /*f520*/  ISETP.LT.U32.AND P1, PT, R5, 0x5, P1 ;  /* 0x000000050500780c */ /* 0x000fc40000f21070 */
[----:B------:R-:W-:Y:S01]  /*f530*/  PRMT R9, RZ, 0x7610, R9 ;  /* 0x00007610ff097816 */ /* 0x000fe20000000009 */
[----:B------:R-:W0:Y:S01]  /*f540*/  @P5 S2R R3, SR_CgaCtaId ;  /* 0x0000000000035919 */ /* 0x000e220000008800 */
[----:B------:R-:W-:-:S04]  /*f550*/  @P5 MOV R2, 0x400 ;  /* 0x0000040000025802 */ /* 0x000fc80000000f00 */
[----:B0-----:R-:W-:Y:S01]  /*f560*/  @P5 LEA R4, R3, R2, 0x18 ;  /* 0x0000000203045211 */ /* 0x001fe200078ec0ff */
[----:B------:R-:W-:-:S03]  /*f570*/  IMAD.WIDE.U32 R2, R8, -0x33333333, RZ ;  /* 0xcccccccd08027825 */ /* 0x000fc600078e00ff */
[----:B------:R0:W-:Y:S02]  /*f580*/  @P5 SYNCS.ARRIVE.TRANS64.A1T0 RZ, [R4+URZ+0x88], RZ ;  /* 0x000088ff04ff59a7 */ /* 0x0001e4000810003f */
[----:B------:R-:W-:Y:S02]  /*f590*/  SHF.R.U32.HI R5, RZ, 0x2, R3 ;  /* 0x00000002ff057819 */ /* 0x000fe40000011603 */
[----:B------:R-:W-:Y:S02]  /*f5a0*/  SEL R3, RZ, 0x1, !P1 ;  /* 0x00000001ff037807 */ /* 0x000fe40004800000 */
[----:B------:R-:W-:Y:S01]  /*f5b0*/  PRMT R2, RZ, 0x7610, R2 ;  /* 0x00007610ff027816 */ /* 0x000fe20000000002 */
[----:B------:R-:W-:Y:S01]  /*f5c0*/  IMAD R8, R5, -0x5, R8 ;  /* 0xfffffffb05087824 */ /* 0x000fe200078e0208 */
[----:B------:R-:W-:Y:S01]  /*f5d0*/  LOP3.LUT R0, R0, R3, RZ, 0x3c, !PT ;  /* 0x0000000300007212 */ /* 0x000fe200078e3cff */
[----:B0-----:R-:W-:Y:S02]  /*f5e0*/  IMAD.MOV.U32 R4, RZ, RZ, -0x1 ;  /* 0xffffffffff047424 */ /* 0x001fe400078e00ff */
[----:B------:R-:W-:Y:S01]  /*f5f0*/  IMAD.MOV.U32 R3, RZ, RZ, -0x1 ;  /* 0xffffffffff037424 */ /* 0x000fe200078e00ff */
[----:B------:R-:W-:Y:S01]  /*f600*/  @P4 LOP3.LUT R0, R0, 0x1, R5, 0x78, !PT ;  /* 0x0000000100004812 */ /* 0x000fe200078e7805 */
[----:B------:R-:W-:Y:S01]  /*f610*/  IMAD.MOV.U32 R5, RZ, RZ, -0x1 ;  /* 0xffffffffff057424 */ /* 0x000fe200078e00ff */
[----:B---3--:R-:W-:-:S04]  /*f620*/  IADD3 R14, P5, R14, UR16, RZ ;  /* 0x000000100e0e7c10 */ /* 0x008fc8000ffbe0ff */
[----:B--2---:R-:W-:Y:S01]  /*f630*/  IADD3.X R15, R15, UR13, RZ, P5, !PT ;  /* 0x0000000d0f0f7c10 */ /* 0x004fe2000affe4ff */
[----:B------:R0:W-:Y:S01]  /*f640*/  STL [R1+0x78], R14 ;  /* 0x0000780e01007387 */ /* 0x0001e20000100800 */
[----:B------:R-:W-:-:S03]  /*f650*/  ISETP.GE.U32.AND P1, PT, R14, UR4, PT ;  /* 0x000000040e007c0c */ /* 0x000fc6000bf26070 */
[----:B------:R0:W-:Y:S01]  /*f660*/  STL [R1+0x74], R15 ;  /* 0x0000740f01007387 */ /* 0x0001e20000100800 */
[----:B------:R-:W-:-:S03]  /*f670*/  ISETP.GE.U32.AND.EX P1, PT, R15, UR5, PT, P1 ;  /* 0x000000050f007c0c */ /* 0x000fc6000bf26110 */
[----:B------:R0:W-:Y:S04]  /*f680*/  STL [R1+0x7c], R5 ;  /* 0x00007c0501007387 */ /* 0x0001e80000100800 */
[----:B------:R0:W-:Y:S04]  /*f690*/  STL [R1+0x80], R4 ;  /* 0x0000800401007387 */ /* 0x0001e80000100800 */
[----:B------:R0:W-:Y:S02]  /*f6a0*/  STL [R1+0x70], R3 ;  /* 0x0000700301007387 */ /* 0x0001e40000100800 */
[----:B------:R-:W-:Y:S05]  /*f6b0*/  @P1 BRA `(.L_x_307) ;  /* 0x0000000400581947 */ /* 0x000fea0003800000 */
[----:B------:R-:W-:Y:S01]  /*f6c0*/  ULDC.64 UR4, c[0x0][0x628] ;  /* 0x00018a0000047ab9 */ /* 0x000fe20000000a00 */
[----:B------:R-:W1:Y:S01]  /*f6d0*/  S2R R12, SR_CTAID.X ;  /* 0x00000000000c7919 */ /* 0x000e620000002500 */
[----:B------:R-:W-:Y:S01]  /*f6e0*/  ISETP.NE.U32.AND P1, PT, RZ, UR4, PT ;  /* 0x00000004ff007c0c */ /* 0x000fe2000bf25070 */
[----:B------:R-:W-:Y:S01]  /*f6f0*/  ULDC UR7, c[0x0][0x630] ;  /* 0x00018c0000077ab9 */ /* 0x000fe20000000800 */
[----:B------:R-:W-:Y:S01]  /*f700*/  IMAD.MOV.U32 R2, RZ, RZ, R14 ;  /* 0x000000ffff027224 */ /* 0x000fe200078e000e */
[----:B------:R-:W2:Y:S01]  /*f710*/  S2R R10, SR_CTAID.Y ;  /* 0x00000000000a7919 */ /* 0x000ea20000002600 */
[----:B------:R-:W-:Y:S01]  /*f720*/  ISETP.NE.AND.EX P1, PT, RZ, UR5, PT, P1 ;  /* 0x00000005ff007c0c */ /* 0x000fe2000bf25310 */
[----:B0-----:R-:W-:-:S12]  /*f730*/  IMAD.MOV.U32 R3, RZ, RZ, R15 ;  /* 0x000000ffff037224 */ /* 0x001fd800078e000f */
[----:B------:R-:W-:Y:S05]  /*f740*/  @!P1 BRA `(.L_x_308) ;  /* 0x0000000000289947 */ /* 0x000fea0003800000 */
[----:B------:R-:W-:Y:S02]  /*f750*/  ULDC UR6, c[0x0][0x634] ;  /* 0x00018d0000067ab9 */ /* 0x000fe40000000800 */
[----:B------:R-:W-:-:S05]  /*f760*/  IADD3 R7, P1, R14, UR6, RZ ;  /* 0x000000060e077c10 */ /* 0x000fca000ff3e0ff */
[----:B------:R-:W-:-:S04]  /*f770*/  IMAD.X R11, RZ, RZ, R15, P1 ;  /* 0x000000ffff0b7224 */ /* 0x000fc800008e060f */
[----:B------:R-:W-:-:S04]  /*f780*/  IMAD.WIDE.U32 R4, R11, UR4, RZ ;  /* 0x000000040b047c25 */ /* 0x000fc8000f8e00ff */
[----:B------:R-:W-:-:S04]  /*f790*/  IMAD.WIDE.U32 R4, P1, R7, UR5, R4 ;  /* 0x0000000507047c25 */ /* 0x000fc8000f820004 */
[----:B------:R-:W-:-:S04]  /*f7a0*/  IMAD.WIDE.U32 R6, R7, UR4, RZ ;  /* 0x0000000407067c25 */ /* 0x000fc8000f8e00ff */
[----:B------:R-:W-:Y:S01]  /*f7b0*/  IMAD.X R3, RZ, RZ, RZ, P1 ;  /* 0x000000ffff037224 */ /* 0x000fe200008e06ff */
[----:B------:R-:W-:Y:S01]  /*f7c0*/  IADD3 RZ, P1, R7, R4, RZ ;  /* 0x0000000407ff7210 */ /* 0x000fe20007f3e0ff */
[----:B------:R-:W-:-:S04]  /*f7d0*/  IMAD.MOV.U32 R2, RZ, RZ, R5 ;  /* 0x000000ffff027224 */ /* 0x000fc800078e0005 */
[----:B------:R-:W-:-:S08]  /*f7e0*/  IMAD.WIDE.U32.X R2, R11, UR5, R2, P1 ;  /* 0x000000050b027c25 */ /* 0x000fd000088e0402 */
.L_x_308:
[--C-:B------:R-:W-:Y:S01]  /*f7f0*/  SHF.R.U64 R11, R2, UR7, R3.reuse ;  /* 0x00000007020b7c19 */ /* 0x100fe20008001203 */
[----:B------:R-:W-:Y:S01]  /*f800*/  ULDC.64 UR4, c[0x0][0x620] ;  /* 0x0001880000047ab9 */ /* 0x000fe20000000a00 */
[----:B------:R-:W-:Y:S01]  /*f810*/  SHF.R.U32.HI R2, RZ, UR7, R3 ;  /* 0x00000007ff027c19 */ /* 0x000fe20008011603 */
[----:B------:R-:W-:Y:S01]  /*f820*/  IMAD.MOV.U32 R3, RZ, RZ, R15 ;  /* 0x000000ffff037224 */ /* 0x000fe200078e000f */
[----:B------:R-:W-:Y:S01]  /*f830*/  IADD3 R5, P1, RZ, -R11, RZ ;  /* 0x8000000bff057210 */ /* 0x000fe20007f3e0ff */
[----:B------:R-:W0:Y:S01]  /*f840*/  LDC R7, c[0x0][0x144] ;  /* 0x00005100ff077b82 */ /* 0x000e220000000800 */
[----:B-1----:R-:W-:Y:S01]  /*f850*/  I2FP.F32.U32 R6, R12 ;  /* 0x0000000c00067245 */ /* 0x002fe20000201000 */
[----:B------:R-:W-:Y:S01]  /*f860*/  ULDC.64 UR8, c[0x0][0x640] ;  /* 0x0001900000087ab9 */ /* 0x000fe20000000a00 */
[----:B------:R-:W-:Y:S01]  /*f870*/  ULDC UR6, c[0x0][0x608] ;  /* 0x0001820000067ab9 */ /* 0x000fe20000000800 */
[----:B------:R-:W-:Y:S01]  /*f880*/  IMAD.X R2, RZ, RZ, ~R2, P1 ;  /* 0x000000ffff027224 */ /* 0x000fe200008e0e02 */
[----:B------:R-:W-:-:S03]  /*f890*/  ISETP.NE.U32.AND P1, PT, RZ, UR8, PT ;  /* 0x00000008ff007c0c */ /* 0x000fc6000bf25070 */
[----:B------:R-:W-:Y:S01]  /*f8a0*/  IMAD R4, R2, UR4, RZ ;  /* 0x0000000402047c24 */ /* 0x000fe2000f8e02ff */
[----:B------:R-:W1:Y:S01]  /*f8b0*/  LDC R15, c[0x0][0x148] ;  /* 0x00005200ff0f7b82 */ /* 0x000e620000000800 */
[----:B------:R-:W-:Y:S01]  /*f8c0*/  IMAD.MOV.U32 R2, RZ, RZ, R14 ;  /* 0x000000ffff027224 */ /* 0x000fe200078e000e */
[----:B------:R-:W-:-:S03]  /*f8d0*/  ISETP.NE.AND.EX P1, PT, RZ, UR9, PT, P1 ;  /* 0x00000009ff007c0c */ /* 0x000fc6000bf25310 */
[----:B------:R-:W-:Y:S01]  /*f8e0*/  IMAD.WIDE.U32 R2, R5, UR4, R2 ;  /* 0x0000000405027c25 */ /* 0x000fe2000f8e0002 */
[----:B------:R-:W-:-:S03]  /*f8f0*/  ULDC UR4, c[0x0][0x150] ;  /* 0x0000540000047ab9 */ /* 0x000fc60000000800 */
[----:B------:R-:W-:Y:S01]  /*f900*/  FMUL R6, R6, UR4 ;  /* 0x0000000406067c20 */ /* 0x000fe20008400000 */
[----:B------:R-:W-:Y:S01]  /*f910*/  IMAD R5, R5, UR5, R4 ;  /* 0x0000000505057c24 */ /* 0x000fe2000f8e0204 */
[----:B------:R-:W-:Y:S01]  /*f920*/  ULDC UR4, c[0x0][0x618] ;  /* 0x0001860000047ab9 */ /* 0x000fe20000000800 */
[----:B------:R-:W-:Y:S02]  /*f930*/  ULDC UR5, c[0x0][0x154] ;  /* 0x0000550000057ab9 */ /* 0x000fe40000000800 */
[----:B------:R-:W-:Y:S01]  /*f940*/  IMAD.IADD R3, R3, 0x1, R5 ;  /* 0x0000000103037824 */ /* 0x000fe200078e0205 */
[----:B------:R-:W3:Y:S04]  /*f950*/  F2I.U32.TRUNC.NTZ R6, R6 ;  /* 0x0000000600067305 */ /* 0x000ee8000020f000 */
[----:B------:R-:W-:-:S02]  /*f960*/  SHF.R.U64 R13, R2, UR4, R3 ;  /* 0x00000004020d7c19 */ /* 0x000fc40008001203 */
[----:B--2---:R-:W-:-:S05]  /*f970*/  I2FP.F32.U32 R2, R10 ;  /* 0x0000000a00027245 */ /* 0x004fca0000201000 */
[----:B------:R-:W-:Y:S01]  /*f980*/  FMUL R4, R2, UR5 ;  /* 0x0000000502047c20 */ /* 0x000fe20008400000 */
[----:B------:R-:W-:Y:S01]  /*f990*/  SHF.R.U32.HI R2, RZ, UR4, R3 ;  /* 0x00000004ff027c19 */ /* 0x000fe20008011603 */
[----:B------:R-:W-:Y:S02]  /*f9a0*/  ULDC UR4, c[0x0][0x658] ;  /* 0x0001960000047ab9 */ /* 0x000fe40000000800 */
[----:B------:R2:W4:Y:S01]  /*f9b0*/  F2I.U32.TRUNC.NTZ R18, R4 ;  /* 0x0000000400127305 */ /* 0x000522000020f000 */
[----:B------:R-:W-:Y:S01]  /*f9c0*/  SHF.R.U64 R16, R13, UR6, R2 ;  /* 0x000000060d107c19 */ /* 0x000fe20008001202 */
[----:B---3--:R-:W-:Y:S01]  /*f9d0*/  IMAD.MOV R6, RZ, RZ, -R6 ;  /* 0x000000ffff067224 */ /* 0x008fe200078e0a06 */
[----:B------:R-:W-:-:S03]  /*f9e0*/  SHF.R.U32.HI R3, RZ, UR6, R2 ;  /* 0x00000006ff037c19 */ /* 0x000fc60008011602 */
[----:B0-----:R-:W-:Y:S01]  /*f9f0*/  IMAD R12, R7, R6, R12 ;  /* 0x00000006070c7224 */ /* 0x001fe200078e020c */
[--C-:B------:R-:W-:Y:S02]  /*fa00*/  SHF.R.U64 R14, R16, UR4, R3.reuse ;  /* 0x00000004100e7c19 */ /* 0x100fe40008001203 */
[----:B------:R-:W-:-:S03]  /*fa10*/  SHF.R.U32.HI R3, RZ, UR4, R3 ;  /* 0x00000004ff037c19 */ /* 0x000fc60008011603 */
[----:B------:R-:W-:Y:S01]  /*fa20*/  IMAD.MOV.U32 R2, RZ, RZ, R14 ;  /* 0x000000ffff027224 */ /* 0x000fe200078e000e */
[----:B--2-4-:R-:W-:Y:S06]  /*fa30*/  @!P1 BRA `(.L_x_309) ;  /* 0x0000000000289947 */ /* 0x014fec0003800000 */
        /* <DEDUP_REMOVED lines=10> */
.L_x_309:
[----:B------:R-:W-:Y:S01]  /*fae0*/  ULDC UR4, c[0x0][0x648] ;  /* 0x0001920000047ab9 */ /* 0x000fe20000000800 */
[----:B------:R-:W-:Y:S01]  /*faf0*/  IMAD.MOV R18, RZ, RZ, -R18 ;  /* 0x000000ffff127224 */ /* 0x000fe200078e0a12 */
[----:B------:R-:W-:Y:S01]  /*fb00*/  SHF.R.U64 R3, R2, UR4, R3 ;  /* 0x0000000402037c19 */ /* 0x000fe20008001203 */
[----:B------:R-:W-:Y:S01]  /*fb10*/  ULDC UR4, c[0x0][0x638] ;  /* 0x00018e0000047ab9 */ /* 0x000fe20000000800 */
[----:B------:R-:W-:Y:S01]  /*fb20*/  LOP3.LUT R2, R16, UR21, RZ, 0xc0, !PT ;  /* 0x0000001510027c12 */ /* 0x000fe2000f8ec0ff */
[----:B-1----:R-:W-:Y:S01]  /*fb30*/  @P2 IMAD R12, R15, R18, R10 ;  /* 0x000000120f0c2224 */ /* 0x002fe200078e020a */
[----:B------:R-:W-:Y:S01]  /*fb40*/  LOP3.LUT R13, R13, UR20, RZ, 0xc0, !PT ;  /* 0x000000140d0d7c12 */ /* 0x000fe2000f8ec0ff */
[----:B------:R-:W-:Y:S01]  /*fb50*/  IMAD.MOV R5, RZ, RZ, -R3 ;  /* 0x000000ffff057224 */ /* 0x000fe200078e0a03 */
[----:B------:R-:W-:Y:S01]  /*fb60*/  ULDC UR5, c[0x0][0x610] ;  /* 0x0001840000057ab9 */ /* 0x000fe20000000800 */
[----:B------:R-:W-:Y:S02]  /*fb70*/  IMAD R3, R3, UR22, R2 ;  /* 0x0000001603037c24 */ /* 0x000fe4000f8e0202 */
[----:B------:R-:W-:Y:S01]  /*fb80*/  IMAD R14, R5, UR4, R14 ;  /* 0x00000004050e7c24 */ /* 0x000fe2000f8e020e */
[----:B------:R-:W-:Y:S01]  /*fb90*/  ULDC UR4, c[0x0][0x600] ;  /* 0x0001800000047ab9 */ /* 0x000fe20000000800 */
[----:B------:R-:W-:-:S02]  /*fba0*/  IMAD R3, R3, UR5, R12 ;  /* 0x0000000503037c24 */ /* 0x000fc4000f8e020c */
[----:B------:R-:W-:Y:S02]  /*fbb0*/  IMAD R14, R14, UR4, R13 ;  /* 0x000000040e0e7c24 */ /* 0x000fe4000f8e020d */
[----:B------:R-:W-:-:S03]  /*fbc0*/  IMAD.MOV.U32 R2, RZ, RZ, 0x1 ;  /* 0x00000001ff027424 */ /* 0x000fc600078e00ff */
[----:B------:R-:W-:Y:S02]  /*fbd0*/  SEL R4, R14, R3, !P2 ;  /* 0x000000030e047207 */ /* 0x000fe40005000000 */
[----:B------:R-:W-:-:S03]  /*fbe0*/  SEL R3, R3, R14, !P2 ;  /* 0x0000000e03037207 */ /* 0x000fc60005000000 */
[----:B------:R1:W-:Y:S04]  /*fbf0*/  STL [R1+0x80], R4 ;  /* 0x0000800401007387 */ /* 0x0003e80000100800 */
[----:B------:R1:W-:Y:S04]  /*fc00*/  STL [R1+0x70], R11 ;  /* 0x0000700b01007387 */ /* 0x0003e80000100800 */
[----:B------:R1:W-:Y:S02]  /*fc10*/  STL [R1+0x7c], R3 ;  /* 0x00007c0301007387 */ /* 0x0003e40000100800 */
.L_x_307:
[----:B------:R-:W-:Y:S05]  /*fc20*/  BSYNC B1 ;  /* 0x0000000000017941 */ /* 0x000fea0003800000 */
.L_x_306:
[----:B------:R-:W-:-:S13]  /*fc30*/  LOP3.LUT P1, RZ, R2, 0xff, RZ, 0xc0, !PT ;  /* 0x000000ff02ff7812 */ /* 0x000fda000782c0ff */
[----:B------:R-:W-:Y:S05]  /*fc40*/  @P1 BRA `(.L_x_310) ;  /* 0xfffffff4000c1947 */ /* 0x000fea000383ffff */
[----:B------:R-:W-:Y:S05]  /*fc50*/  BSYNC B0 ;  /* 0x0000000000007941 */ /* 0x000fea0003800000 */
.L_x_298:
[----:B------:R-:W-:-:S03]  /*fc60*/  UMOV UR4, 0xffffffff ;  /* 0xffffffff00047882 */ /* 0x000fc60000000000 */
[----:B------:R-:W-:Y:S05]  /*fc70*/  BRA.DIV UR4, `(.L_x_311) ;  /* 0x00000006047c7947 */ /* 0x000fea000b800000 */
[----:B------:R-:W-:-:S13]  /*fc80*/  ELECT P0, URZ, PT ;  /* 0x00000000003f782f */ /* 0x000fda0003800000 */
.L_x_328:
[----:B------:R-:W-:Y:S04]  /*fc90*/  BSSY B0, `(.L_x_312) ;  /* 0x0000035000007945 */ /* 0x000fe80003800000 */
[----:B------:R-:W-:Y:S05]  /*fca0*/  @!P0 BRA `(.L_x_313) ;  /* 0x0000000000cc8947 */ /* 0x000fea0003800000 */
[----:B------:R-:W-:-:S04]  /*fcb0*/  ULOP3.LUT UR4, UR15, 0x2, URZ, 0xfc, !UPT ;  /* 0x000000020f047892 */ /* 0x000fc8000f8efc3f */
[----:B------:R-:W-:-:S06]  /*fcc0*/  UISETP.NE.AND UP0, UPT, UR4, 0x3, UPT ;  /* 0x000000030400788c */ /* 0x000fcc000bf05270 */
[----:B------:R-:W-:-:S13]  /*fcd0*/  PLOP3.LUT P0, PT, PT, PT, UP0, 0x80, 0x0 ;  /* 0x000000000000781c */ /* 0x000fda0003f0f008 */
[----:B------:R-:W-:Y:S05]  /*fce0*/  @!P0 BRA `(.L_x_314) ;  /* 0x0000000000048947 */ /* 0x000fea0003800000 */
[----:B------:R-:W-:Y:S01]  /*fcf0*/  BPT.TRAP 0x1 ;  /* 0x000000040000795c */ /* 0x000fe20000300000 */
.L_x_314:
[----:B01----:R-:W0:Y:S01]  /*fd00*/  S2R R3, SR_CgaCtaId ;  /* 0x0000000000037919 */ /* 0x003e220000008800 */
[----:B------:R-:W-:-:S04]  /*fd10*/  MOV R2, 0x400 ;  /* 0x0000040000027802 */ /* 0x000fc80000000f00 */
[----:B0-----:R-:W-:Y:S02]  /*fd20*/  LEA R3, R3, R2, 0x18 ;  /* 0x0000000203037211 */ /* 0x001fe400078ec0ff */
[----:B------:R-:W-:-:S03]  /*fd30*/  SHF.L.U32 R2, R0, 0x1f, RZ ;  /* 0x0000001f00027819 */ /* 0x000fc600000006ff */
[----:B------:R-:W-:-:S04]  /*fd40*/  VIADD R3, R3, 0x28 ;  /* 0x0000002803037836 */ /* 0x000fc80000000000 */
[C---:B------:R-:W-:Y:S02]  /*fd50*/  IMAD R7, R8.reuse, 0x8, R3 ;  /* 0x0000000808077824 */ /* 0x040fe400078e0203 */
[----:B------:R-:W-:Y:S02]  /*fd60*/  VIADD R8, R8, 0x1 ;  /* 0x0000000108087836 */ /* 0x000fe40000000000 */
[----:B------:R-:W0:Y:S03]  /*fd70*/  SYNCS.PHASECHK.TRANS64.TRYWAIT P0, [R7+URZ], R2 ;  /* 0x00000002070075a7 */ /* 0x000e26000800017f */
[----:B------:R-:W-:-:S04]  /*fd80*/  ISETP.NE.AND P1, PT, R8, 0x5, PT ;  /* 0x000000050800780c */ /* 0x000fc80003f25270 */
[----:B------:R-:W-:Y:S02]  /*fd90*/  SEL R5, RZ, 0x1, P1 ;  /* 0x00000001ff057807 */ /* 0x000fe40000800000 */
[----:B------:R-:W-:Y:S02]  /*fda0*/  SEL R8, R8, RZ, P1 ;  /* 0x000000ff08087207 */ /* 0x000fe40000800000 */
[----:B------:R-:W-:-:S03]  /*fdb0*/  LOP3.LUT R5, R0, R5, RZ, 0x3c, !PT ;  /* 0x0000000500057212 */ /* 0x000fc600078e3cff */
[----:B------:R-:W-:Y:S01]  /*fdc0*/  IMAD R9, R8, 0x8, R3 ;  /* 0x0000000808097824 */ /* 0x000fe200078e0203 */
[----:B------:R-:W-:Y:S01]  /*fdd0*/  SHF.L.U32 R4, R5, 0x1f, RZ ;  /* 0x0000001f05047819 */ /* 0x000fe200000006ff */
[----:B0-----:R-:W-:Y:S06]  /*fde0*/  @!P0 BRA `(.L_x_315) ;  /* 0x0000000400448947 */ /* 0x001fec0003800000 */
.L_x_329:
[----:B------:R-:W1:Y:S01]  /*fdf0*/  SYNCS.PHASECHK.TRANS64.TRYWAIT P0, [R9+URZ], R4 ;  /* 0x00000004090075a7 */ /* 0x000e62000800017f */
[----:B------:R-:W-:-:S05]  /*fe00*/  VIADD R0, R8, 0x1 ;  /* 0x0000000108007836 */ /* 0x000fca0000000000 */
[----:B------:R-:W-:-:S04]  /*fe10*/  ISETP.NE.AND P1, PT, R0, 0x5, PT ;  /* 0x000000050000780c */ /* 0x000fc80003f25270 */
[----:B0-----:R-:W-:Y:S02]  /*fe20*/  SEL R2, RZ, 0x1, P1 ;  /* 0x00000001ff027807 */ /* 0x001fe40000800000 */
[----:B------:R-:W-:Y:S02]  /*fe30*/  SEL R0, R0, RZ, P1 ;  /* 0x000000ff00007207 */ /* 0x000fe40000800000 */
[----:B------:R-:W-:-:S03]  /*fe40*/  LOP3.LUT R7, R5, R2, RZ, 0x3c, !PT ;  /* 0x0000000205077212 */ /* 0x000fc600078e3cff */
[----:B------:R-:W-:Y:S01]  /*fe50*/  IMAD R6, R0, 0x8, R3 ;  /* 0x0000000800067824 */ /* 0x000fe200078e0203 */
[----:B------:R-:W-:Y:S01]  /*fe60*/  SHF.L.U32 R5, R7, 0x1f, RZ ;  /* 0x0000001f07057819 */ /* 0x000fe200000006ff */
[----:B-1----:R-:W-:Y:S06]  /*fe70*/  @!P0 BRA `(.L_x_316) ;  /* 0x0000000400348947 */ /* 0x002fec0003800000 */
.L_x_330:
[----:B------:R-:W1:Y:S01]  /*fe80*/  SYNCS.PHASECHK.TRANS64.TRYWAIT P0, [R6+URZ], R5 ;  /* 0x00000005060075a7 */ /* 0x000e62000800017f */
[----:B------:R-:W-:-:S05]  /*fe90*/  VIADD R0, R0, 0x1 ;  /* 0x0000000100007836 */ /* 0x000fca0000000000 */
[----:B------:R-:W-:-:S04]  /*fea0*/  ISETP.NE.AND P1, PT, R0, 0x5, PT ;  /* 0x000000050000780c */ /* 0x000fc80003f25270 */
[----:B------:R-:W-:Y:S02]  /*feb0*/  SEL R2, RZ, 0x1, P1 ;  /* 0x00000001ff027807 */ /* 0x000fe40000800000 */
[----:B------:R-:W-:Y:S02]  /*fec0*/  SEL R0, R0, RZ, P1 ;  /* 0x000000ff00007207 */ /* 0x000fe40000800000 */
[----:B------:R-:W-:-:S03]  /*fed0*/  LOP3.LUT R7, R7, R2, RZ, 0x3c, !PT ;  /* 0x0000000207077212 */ /* 0x000fc600078e3cff */
[----:B0-----:R-:W-:Y:S01]  /*fee0*/  IMAD R9, R0, 0x8, R3 ;  /* 0x0000000800097824 */ /* 0x001fe200078e0203 */
[----:B------:R-:W-:Y:S01]  /*fef0*/  SHF.L.U32 R4, R7, 0x1f, RZ ;  /* 0x0000001f07047819 */ /* 0x000fe200000006ff */
[----:B-1----:R-:W-:Y:S06]  /*ff00*/  @!P0 BRA `(.L_x_317) ;  /* 0x0000000400248947 */ /* 0x002fec0003800000 */
.L_x_331:
[----:B------:R-:W1:Y:S01]  /*ff10*/  SYNCS.PHASECHK.TRANS64.TRYWAIT P0, [R9+URZ], R4 ;  /* 0x00000004090075a7 */ /* 0x000e62000800017f */
[----:B------:R-:W-:-:S05]  /*ff20*/  VIADD R0, R0, 0x1 ;  /* 0x0000000100007836 */ /* 0x000fca0000000000 */
[----:B------:R-:W-:-:S04]  /*ff30*/  ISETP.NE.AND P1, PT, R0, 0x5, PT ;  /* 0x000000050000780c */ /* 0x000fc80003f25270 */
[----:B------:R-:W-:Y:S02]  /*ff40*/  SEL R2, RZ, 0x1, P1 ;  /* 0x00000001ff027807 */ /* 0x000fe40000800000 */
[----:B------:R-:W-:Y:S02]  /*ff50*/  SEL R0, R0, RZ, P1 ;  /* 0x000000ff00007207 */ /* 0x000fe40000800000 */
[----:B------:R-:W-:Y:S01]  /*ff60*/  LOP3.LUT R2, R7, R2, RZ, 0x3c, !PT ;  /* 0x0000000207027212 */ /* 0x000fe200078e3cff */
[----:B-1----:R-:W-:Y:S06]  /*ff70*/  @!P0 BRA `(.L_x_318) ;  /* 0x00000004001c8947 */ /* 0x002fec0003800000 */
.L_x_332:
[----:B------:R-:W-:Y:S01]  /*ff80*/  IMAD R3, R0, 0x8, R3 ;  /* 0x0000000800037824 */ /* 0x000fe200078e0203 */
[----:B------:R-:W-:-:S07]  /*ff90*/  SHF.L.U32 R0, R2, 0x1f, RZ ;  /* 0x0000001f02007819 */ /* 0x000fce00000006ff */
.L_x_319:
[----:B--2---:R2:W3:Y:S02]  /*ffa0*/  SYNCS.PHASECHK.TRANS64.TRYWAIT P0, [R3+URZ], R0 ;  /* 0x00000000030075a7 */ /* 0x0044e4000800017f */
[----:B---3--:R-:W-:Y:S05]  /*ffb0*/  @!P0 NANOSLEEP.SYNCS 0x989680 ;  /* 0x009896800000895d */ /* 0x008fea0003900000 */
[----:B------:R-:W3:Y:S02]  /*ffc0*/  @!P0 SYNCS.PHASECHK.TRANS64 P0, [R3+URZ], R0 ;  /* 0x00000000030085a7 */ /* 0x000ee4000800007f */
[----:B---3--:R-:W-:Y:S05]  /*ffd0*/  @!P0 BRA `(.L_x_319) ;  /* 0xfffffffc00f08947 */ /* 0x008fea000383ffff */
.L_x_313:
[----:B------:R-:W-:Y:S05]  /*ffe0*/  BSYNC B0 ;  /* 0x0000000000007941 */ /* 0x000fea0003800000 */
.L_x_312:
[----:B------:R-:W-:Y:S05]  /*fff0*/  EXIT ;  /* 0x000000000000794d */ /* 0x000fea0003800000 */
.L_x_15:
[----:B--2---:R-:W-:-:S04]  /*10000*/  IMAD.U32 R3, RZ, RZ, UR18 ;  /* 0x00000012ff037e24 */ /* 0x004fc8000f8e00ff */
[----:B------:R2:W3:Y:S03]  /*10010*/  SYNCS.PHASECHK.TRANS64.TRYWAIT P0, [R3+URZ+-0x8], R0 ;  /* 0xfffff800030075a7 */ /* 0x0004e6000800017f */
[----:B---3--:R-:W-:Y:S05]  /*10020*/  @!P0 NANOSLEEP.SYNCS 0x989680 ;  /* 0x009896800000895d */ /* 0x008fea0003900000 */
[----:B------:R-:W3:Y:S02]  /*10030*/  @!P0 SYNCS.PHASECHK.TRANS64 P0, [R3+URZ+-0x8], R0 ;  /* 0xfffff800030085a7 */ /* 0x000ee4000800007f */
[----:B---3--:R-:W-:Y:S05]  /*10040*/  @!P0 BRA `(.L_x_15) ;  /* 0xfffffffc00ec8947 */ /* 0x008fea000383ffff */
[----:B------:R-:W-:Y:S05]  /*10050*/  BRA `(.L_x_320) ;  /* 0xffffff1400687947 */ /* 0x000fea000383ffff */
.L_x_20:
[----:B-1----:R-:W-:-:S04]  /*10060*/  IMAD.U32 R3, RZ, RZ, UR6 ;  /* 0x00000006ff037e24 */ /* 0x002fc8000f8e00ff */
[----:B------:R1:W2:Y:S03]  /*10070*/  SYNCS.PHASECHK.TRANS64.TRYWAIT P0, [R3+URZ], R0 ;  /* 0x00000000030075a7 */ /* 0x0002a6000800017f */
[----:B--2---:R-:W-:Y:S05]  /*10080*/  @!P0 NANOSLEEP.SYNCS 0x989680 ;  /* 0x009896800000895d */ /* 0x004fea0003900000 */
[----:B------:R-:W2:Y:S02]  /*10090*/  @!P0 SYNCS.PHASECHK.TRANS64 P0, [R3+URZ], R0 ;  /* 0x00000000030085a7 */ /* 0x000ea4000800007f */
[----:B--2---:R-:W-:Y:S05]  /*100a0*/  @!P0 BRA `(.L_x_20) ;  /* 0xfffffffc00ec8947 */ /* 0x004fea000383ffff */
[----:B------:R-:W-:Y:S05]  /*100b0*/  BRA `(.L_x_19) ;  /* 0xffffff1c00d07947 */ /* 0x000fea000383ffff */
.L_x_26:
[----:B-----5:R2:W-:Y:S02]  /*100c0*/  STL [R1+0x98], R0 ;  /* 0x0000980001007387 */ /* 0x0205e40000100800 */
[----:B--2---:R-:W-:-:S04]  /*100d0*/  IMAD.U32 R0, RZ, RZ, UR9 ;  /* 0x00000009ff007e24 */ /* 0x004fc8000f8e00ff */
[----:B------:R2:W3:Y:S03]  /*100e0*/  SYNCS.PHASECHK.TRANS64.TRYWAIT P0, [R0+URZ], R229 ;  /* 0x000000e5000075a7 */ /* 0x0004e6000800017f */
[----:B---3--:R-:W-:Y:S05]  /*100f0*/  @!P0 NANOSLEEP.SYNCS 0x989680 ;  /* 0x009896800000895d */ /* 0x008fea0003900000 */
[----:B------:R2:W3:Y:S02]  /*10100*/  @!P0 SYNCS.PHASECHK.TRANS64 P0, [R0+URZ], R229 ;  /* 0x000000e5000085a7 */ /* 0x0004e4000800007f */
[----:B--2---:R2:W5:Y:S02]  /*10110*/  LDL.LU R0, [R1+0x98] ;  /* 0x0000980001007983 */ /* 0x0045640000300800 */
[----:B--23--:R-:W-:Y:S05]  /*10120*/  @!P0 BRA `(.L_x_26) ;  /* 0xfffffffc00e48947 */ /* 0x00cfea000383ffff */
[----:B------:R-:W-:Y:S05]  /*10130*/  BRA `(.L_x_25) ;  /* 0xffffff3000687947 */ /* 0x000fea000383ffff */
.L_x_34:
[----:B-1----:R-:W-:-:S04]  /*10140*/  IMAD.U32 R25, RZ, RZ, UR18 ;  /* 0x00000012ff197e24 */ /* 0x002fc8000f8e00ff */
[----:B------:R1:W3:Y:S03]  /*10150*/  SYNCS.PHASECHK.TRANS64.TRYWAIT P0, [R25+URZ+0x8], R24 ;  /* 0x00000818190075a7 */ /* 0x0002e6000800017f */
[----:B---3--:R-:W-:Y:S05]  /*10160*/  @!P0 NANOSLEEP.SYNCS 0x989680 ;  /* 0x009896800000895d */ /* 0x008fea0003900000 */
[----:B------:R-:W3:Y:S02]  /*10170*/  @!P0 SYNCS.PHASECHK.TRANS64 P0, [R25+URZ+0x8], R24 ;  /* 0x00000818190085a7 */ /* 0x000ee4000800007f */
[----:B---3--:R-:W-:Y:S05]  /*10180*/  @!P0 BRA `(.L_x_34) ;  /* 0xfffffffc00ec8947 */ /* 0x008fea000383ffff */
[----:B------:R-:W-:Y:S05]  /*10190*/  BRA `(.L_x_321) ;  /* 0xffffff5400487947 */ /* 0x000fea000383ffff */
.L_x_299:
[----:B------:R-:W-:Y:S01]  /*101a0*/  BSSY B1, `(.L_x_322) ;  /* 0x0000006000017945 */ /* 0x000fe20003800000 */
[----:B------:R-:W-:-:S07]  /*101b0*/  IMAD.MOV.U32 R2, RZ, RZ, -0x1 ;  /* 0xffffffffff027424 */ /* 0x000fce00078e00ff */
[----:B------:R-:W-:Y:S05]  /*101c0*/  WARPSYNC.COLLECTIVE R2, `(.L_x_323) ;  /* 0x00000000020c7348 */ /* 0x000fea0003c00000 */
[----:B------:R-:W-:Y:S02]  /*101d0*/  ELECT P1, UR62, PT ;  /* 0x00000000003e782f */ /* 0x000fe40003820000 */
[----:B------:R-:W-:Y:S01]  /*101e0*/  MOV R2, UR62 ;  /* 0x0000003e00027c02 */ /* 0x000fe20008000f00 */
[----:B------:R-:W-:Y:S10]  /*101f0*/  ENDCOLLECTIVE ;  /* 0x000000000000791b */ /* 0x000ff40003800000 */
.L_x_323:
[----:B------:R-:W-:Y:S05]  /*10200*/  BSYNC B1 ;  /* 0x0000000000017941 */ /* 0x000fea0003800000 */
.L_x_322:
[----:B------:R-:W-:Y:S05]  /*10210*/  BRA `(.L_x_324) ;  /* 0xffffffec00a47947 */ /* 0x000fea000383ffff */
.L_x_302:
[----:B-1----:R1:W2:Y:S02]  /*10220*/  SYNCS.PHASECHK.TRANS64.TRYWAIT P1, [R11+URZ+0x28], R4 ;  /* 0x000028040b0075a7 */ /* 0x0022a4000802017f */
[----:B--2---:R-:W-:Y:S05]  /*10230*/  @!P1 NANOSLEEP.SYNCS 0x989680 ;  /* 0x009896800000995d */ /* 0x004fea0003900000 */
[----:B------:R-:W2:Y:S02]  /*10240*/  @!P1 SYNCS.PHASECHK.TRANS64 P1, [R11+URZ+0x28], R4 ;  /* 0x000028040b0095a7 */ /* 0x000ea4000802007f */
[----:B--2---:R-:W-:Y:S05]  /*10250*/  @!P1 BRA `(.L_x_302) ;  /* 0xfffffffc00f09947 */ /* 0x004fea000383ffff */
[----:B------:R-:W-:Y:S05]  /*10260*/  BRA `(.L_x_325) ;  /* 0xffffffec00e07947 */ /* 0x000fea000383ffff */
.L_x_311:
[----:B------:R-:W-:Y:S01]  /*10270*/  BSSY B0, `(.L_x_326) ;  /* 0x0000006000007945 */ /* 0x000fe20003800000 */
[----:B------:R-:W-:-:S07]  /*10280*/  IMAD.MOV.U32 R2, RZ, RZ, -0x1 ;  /* 0xffffffffff027424 */ /* 0x000fce00078e00ff */
[----:B01----:R-:W-:Y:S05]  /*10290*/  WARPSYNC.COLLECTIVE R2, `(.L_x_327) ;  /* 0x00000000020c7348 */ /* 0x003fea0003c00000 */
[----:B------:R-:W-:Y:S02]  /*102a0*/  ELECT P1, UR62, PT ;  /* 0x00000000003e782f */ /* 0x000fe40003820000 */
[----:B------:R-:W-:Y:S01]  /*102b0*/  MOV R2, UR62 ;  /* 0x0000003e00027c02 */ /* 0x000fe20008000f00 */
[----:B01----:R-:W-:Y:S10]  /*102c0*/  ENDCOLLECTIVE ;  /* 0x000000000000791b */ /* 0x003ff40003800000 */
.L_x_327:
[----:B------:R-:W-:Y:S05]  /*102d0*/  BSYNC B0 ;  /* 0x0000000000007941 */ /* 0x000fea0003800000 */
.L_x_326:
[----:B------:R-:W-:Y:S01]  /*102e0*/  PLOP3.LUT P0, PT, P1, PT, PT, 0x80, 0x0 ;  /* 0x000000000000781c */ /* 0x000fe20000f0f070 */
[----:B------:R-:W-:-:S12]  /*102f0*/  BRA `(.L_x_328) ;  /* 0xfffffff800647947 */ /* 0x000fd8000383ffff */
.L_x_315:
[----:B0-----:R0:W1:Y:S02]  /*10300*/  SYNCS.PHASECHK.TRANS64.TRYWAIT P0, [R7+URZ], R2 ;  /* 0x00000002070075a7 */ /* 0x001064000800017f */
[----:B-1----:R-:W-:Y:S05]  /*10310*/  @!P0 NANOSLEEP.SYNCS 0x989680 ;  /* 0x009896800000895d */ /* 0x002fea0003900000 */
[----:B------:R-:W1:Y:S02]  /*10320*/  @!P0 SYNCS.PHASECHK.TRANS64 P0, [R7+URZ], R2 ;  /* 0x00000002070085a7 */ /* 0x000e64000800007f */
[----:B-1----:R-:W-:Y:S05]  /*10330*/  @!P0 BRA `(.L_x_315) ;  /* 0xfffffffc00f08947 */ /* 0x002fea000383ffff */
[----:B------:R-:W-:Y:S05]  /*10340*/  BRA `(.L_x_329) ;  /* 0xfffffff800a87947 */ /* 0x000fea000383ffff */
.L_x_316:
[----:B0-----:R0:W1:Y:S02]  /*10350*/  SYNCS.PHASECHK.TRANS64.TRYWAIT P0, [R9+URZ], R4 ;  /* 0x00000004090075a7 */ /* 0x001064000800017f */
[----:B-1----:R-:W-:Y:S05]  /*10360*/  @!P0 NANOSLEEP.SYNCS 0x989680 ;  /* 0x009896800000895d */ /* 0x002fea0003900000 */
[----:B------:R-:W1:Y:S02]  /*10370*/  @!P0 SYNCS.PHASECHK.TRANS64 P0, [R9+URZ], R4 ;  /* 0x00000004090085a7 */ /* 0x000e64000800007f */
[----:B-1----:R-:W-:Y:S05]  /*10380*/  @!P0 BRA `(.L_x_316) ;  /* 0xfffffffc00f08947 */ /* 0x002fea000383ffff */
[----:B------:R-:W-:Y:S05]  /*10390*/  BRA `(.L_x_330) ;  /* 0xfffffff800b87947 */ /* 0x000fea000383ffff */
.L_x_317:
[----:B0-----:R0:W1:Y:S02]  /*103a0*/  SYNCS.PHASECHK.TRANS64.TRYWAIT P0, [R6+URZ], R5 ;  /* 0x00000005060075a7 */ /* 0x001064000800017f */
[----:B-1----:R-:W-:Y:S05]  /*103b0*/  @!P0 NANOSLEEP.SYNCS 0x989680 ;  /* 0x009896800000895d */ /* 0x002fea0003900000 */
[----:B------:R-:W1:Y:S02]  /*103c0*/  @!P0 SYNCS.PHASECHK.TRANS64 P0, [R6+URZ], R5 ;  /* 0x00000005060085a7 */ /* 0x000e64000800007f */
[----:B-1----:R-:W-:Y:S05]  /*103d0*/  @!P0 BRA `(.L_x_317) ;  /* 0xfffffffc00f08947 */ /* 0x002fea000383ffff */
[----:B------:R-:W-:Y:S05]  /*103e0*/  BRA `(.L_x_331) ;  /* 0xfffffff800c87947 */ /* 0x000fea000383ffff */
.L_x_318:
[----:B-1----:R1:W2:Y:S02]  /*103f0*/  SYNCS.PHASECHK.TRANS64.TRYWAIT P0, [R9+URZ], R4 ;  /* 0x00000004090075a7 */ /* 0x0022a4000800017f */
[----:B--2---:R-:W-:Y:S05]  /*10400*/  @!P0 NANOSLEEP.SYNCS 0x989680 ;  /* 0x009896800000895d */ /* 0x004fea0003900000 */
[----:B------:R-:W2:Y:S02]  /*10410*/  @!P0 SYNCS.PHASECHK.TRANS64 P0, [R9+URZ], R4 ;  /* 0x00000004090085a7 */ /* 0x000ea4000800007f */
[----:B--2---:R-:W-:Y:S05]  /*10420*/  @!P0 BRA `(.L_x_318) ;  /* 0xfffffffc00f08947 */ /* 0x004fea000383ffff */
[----:B------:R-:W-:Y:S05]  /*10430*/  BRA `(.L_x_332) ;  /* 0xfffffff800d07947 */ /* 0x000fea000383ffff */
.L_x_333:
[----:B------:R-:W-:-:S00]  /*10440*/  BRA `(.L_x_333) ;  /* 0xfffffffc00fc7947 */ /* 0x000fc0000383ffff */
[----:B------:R-:W-:-:S00]  /*10450*/  NOP ;  /* 0x0000000000007918 */ /* 0x000fc00000000000 */
        /* <DEDUP_REMOVED lines=10> */
.L_x_334:


//--------------------- .nv.shared._ZN7cutlass13device_kernelINS_4gemm6kernel13GemmUniversalIN4cute5tupleIJiiiiEEENS1_10collective13CollectiveMmaINS1_37MainloopSm90TmaGmmaWarpSpecializedFP8ILi5ENS5_IJNS4_1CILi1EEESB_SB_EEENS1_32KernelTmaWarpSpecializedPingpongEEENS5_IJNSA_ILi64EEENSA_ILi256EEENSA_ILi128EEEEEENS_12float_e5m2_tENS5_IJlSB_lEEESJ_SK_NS4_8TiledMMAINS4_8MMA_AtomIJNS4_4SM904GMMA31MMA_64x256x32_F32E5M2E5M2_SS_TNILNSO_7ScaleInE1ELSQ_1EEEEEENS4_6LayoutISC_NS5_IJNSA_ILi0EEESU_SU_EEEEENS5_IJNS4_10UnderscoreESX_SX_EEEEENS4_13SM90_TMA_LOADENS4_14ComposedLayoutINS4_7SwizzleILi3ELi4ELi3EEENS4_18smem_ptr_flag_bitsILi8EEENST_INS5_IJNSA_ILi8EEESH_EEENS5_IJSH_SB_EEEEEEEvNS4_8identityES10_S1A_vS1B_EENS_8epilogue10collective6detail29Sm90TmaWarpSpecializedAdapterINS1E_15DefaultEpilogueISJ_SK_SK_NS1D_6thread17LinearCombinationISJ_Li1EffLNS1I_9ScaleType4KindE0ELNS_15FloatRoundStyleE2ESJ_EENS1_15EpilogueDefaultEEEEEvvEEEEvNT_6ParamsE --------------------------
	.section	.nv.shared._ZN7cutlass13device_kernelINS_4gemm6kernel13GemmUniversalIN4cute5tupleIJiiiiEEENS1_10collective13CollectiveMmaINS1_37MainloopSm90TmaGmmaWarpSpecializedFP8ILi5ENS5_IJNS4_1CILi1EEESB_SB_EEENS1_32KernelTmaWarpSpecializedPingpongEEENS5_IJNSA_ILi64EEENSA_ILi256EEENSA_ILi128EEEEEENS_12float_e5m2_tENS5_IJlSB_lEEESJ_SK_NS4_8TiledMMAINS4_8MMA_AtomIJNS4_4SM904GMMA31MMA_64x256x32_F32E5M2E5M2_SS_TNILNSO_7ScaleInE1ELSQ_1EEEEEENS4_6LayoutISC_NS5_IJNSA_ILi0EEESU_SU_EEEEENS5_IJNS4_10UnderscoreESX_SX_EEEEENS4_13SM90_TMA_LOADENS4_14ComposedLayoutINS4_7SwizzleILi3ELi4ELi3EEENS4_18smem_ptr_flag_bitsILi8EEENST_INS5_IJNSA_ILi8EEESH_EEENS5_IJSH_SB_EEEEEEEvNS4_8identityES10_S1A_vS1B_EENS_8epilogue10collective6detail29Sm90TmaWarpSpecializedAdapterINS1E_15DefaultEpilogueISJ_SK_SK_NS1D_6thread17LinearCombinationISJ_Li1EffLNS1I_9ScaleType4KindE0ELNS_15FloatRoundStyleE2ESJ_EENS1_15EpilogueDefaultEEEEEvvEEEEvNT_6ParamsE,"aw",@nobits
	.sectionflags	@""
	.align	16
	.zero		1024


//--------------------- .nv.shared.reserved.0     --------------------------
	.section	.nv.shared.reserved.0,"aw",@nobits
	.weak		__nv_reservedSMEM_offset_0_alias
	.size		__nv_reservedSMEM_offset_0_alias, 0, 0
	.other		__nv_reservedSMEM_offset_0_alias,@"STO_CUDA_RESERVED_SHARED STV_DEFAULT"
__nv_reservedSMEM_offset_0_alias:
	.zero		0


//--------------------- .nv.global                --------------------------
	.section	.nv.global,"aw",@nobits
.nv.global:
	.type		_ZN39_INTERNAL_54f62ba7_4_k_cu_dad58228_41044cute1_E,@object
	.size		_ZN39_INTERNAL_54f62ba7_4_k_cu_dad58228_41044cute1_E,(_ZN39_INTERNAL_54f62ba7_4_k_cu_dad58228_41044cuda3std3__45__cpo6cbeginE - _ZN39_INTERNAL_54f62ba7_4_k_cu_dad58228_41044cute1_E)
_ZN39_INTERNAL_54f62ba7_4_k_cu_dad58228_41044cute1_E:
	.zero		1
	.type		_ZN39_INTERNAL_54f62ba7_4_k_cu_dad58228_41044cuda3std3__45__cpo6cbeginE,@object
	.size		_ZN39_INTERNAL_54f62ba7_4_k_cu_dad58228_41044cuda3std3__45__cpo6cbeginE,(_ZN39_INTERNAL_54f62ba7_4_k_cu_dad58228_41044cuda3std3__48in_placeE - _ZN39_INTERNAL_54f62ba7_4_k_cu_dad58228_41044cuda3std3__45__cpo6cbeginE)
_ZN39_INTERNAL_54f62ba7_4_k_cu_dad58228_41044cuda3std3__45__cpo6cbeginE:
	.zero		1
	.type		_ZN39_INTERNAL_54f62ba7_4_k_cu_dad58228_41044cuda3std3__48in_placeE,@object
	.size		_ZN39_INTERNAL_54f62ba7_4_k_cu_dad58228_41044cuda3std3__48in_placeE,(_ZN39_INTERNAL_54f62ba7_4_k_cu_dad58228_41044cuda3std6ranges3__45__cpo9iter_moveE - _ZN39_INTERNAL_54f62ba7_4_k_cu_dad58228_41044cuda3std3__48in_placeE)
_ZN39_INTERNAL_54f62ba7_4_k_cu_dad58228_41044cuda3std3__48in_placeE:
	.zero		1
	.type		_ZN39_INTERNAL_54f62ba7_4_k_cu_dad58228_41044cuda3std6ranges3__45__cpo9iter_moveE,@object
	.size		_ZN39_INTERNAL_54f62ba7_4_k_cu_dad58228_41044cuda3std6ranges3__45__cpo9iter_moveE,(_ZN39_INTERNAL_54f62ba7_4_k_cu_dad58228_41044cuda3std3__45__cpo5beginE - _ZN39_INTERNAL_54f62ba7_4_k_cu_dad58228_41044cuda3std6ranges3__45__cpo9iter_moveE)
_ZN39_INTERNAL_54f62ba7_4_k_cu_dad58228_41044cuda3std6ranges3__45__cpo9iter_moveE:
	.zero		1
	.type		_ZN39_INTERNAL_54f62ba7_4_k_cu_dad58228_41044cuda3std3__45__cpo5beginE,@object
	.size		_ZN39_INTERNAL_54f62ba7_4_k_cu_dad58228_41044cuda3std3__45__cpo5beginE,(_ZN39_INTERNAL_54f62ba7_4_k_cu_dad58228_41044cuda3std3__441_GLOBAL__N__54f62ba7_4_k_cu_dad58228_41046ignoreE - _ZN39_INTERNAL_54f62ba7_4_k_cu_dad58228_41044cuda3std3__45__cpo5beginE)
_ZN39_INTERNAL_54f62ba7_4_k_cu_dad58228_41044cuda3std3__45__cpo5beginE:
	.zero		1
	.type		_ZN39_INTERNAL_54f62ba7_4_k_cu_dad58228_41044cuda3std3__441_GLOBAL__N__54f62ba7_4_k_cu_dad58228_41046ignoreE,@object
	.size		_ZN39_INTERNAL_54f62ba7_4_k_cu_dad58228_41044cuda3std3__441_GLOBAL__N__54f62ba7_4_k_cu_dad58228_41046ignoreE,(_ZN39_INTERNAL_54f62ba7_4_k_cu_dad58228_41044cute7productE - _ZN39_INTERNAL_54f62ba7_4_k_cu_dad58228_41044cuda3std3__441_GLOBAL__N__54f62ba7_4_k_cu_dad58228_41046ignoreE)
_ZN39_INTERNAL_54f62ba7_4_k_cu_dad58228_41044cuda3std3__441_GLOBAL__N__54f62ba7_4_k_cu_dad58228_41046ignoreE:
	.zero		1
	.type		_ZN39_INTERNAL_54f62ba7_4_k_cu_dad58228_41044cute7productE,@object
	.size		_ZN39_INTERNAL_54f62ba7_4_k_cu_dad58228_41044cute7productE,(_ZN39_INTERNAL_54f62ba7_4_k_cu_dad58228_41044cuda3std3__45__cpo3endE - _ZN39_INTERNAL_54f62ba7_4_k_cu_dad58228_41044cute7productE)
_ZN39_INTERNAL_54f62ba7_4_k_cu_dad58228_41044cute7productE:
	.zero		1
	.type		_ZN39_INTERNAL_54f62ba7_4_k_cu_dad58228_41044cuda3std3__45__cpo3endE,@object
	.size		_ZN39_INTERNAL_54f62ba7_4_k_cu_dad58228_41044cuda3std3__45__cpo3endE,(_ZN39_INTERNAL_54f62ba7_4_k_cu_dad58228_41044cuda3std3__419piecewise_constructE - _ZN39_INTERNAL_54f62ba7_4_k_cu_dad58228_41044cuda3std3__45__cpo3endE)
_ZN39_INTERNAL_54f62ba7_4_k_cu_dad58228_41044cuda3std3__45__cpo3endE:
	.zero		1
	.type		_ZN39_INTERNAL_54f62ba7_4_k_cu_dad58228_41044cuda3std3__419piecewise_constructE,@object
	.size		_ZN39_INTERNAL_54f62ba7_4_k_cu_dad58228_41044cuda3std3__419piecewise_constructE,(_ZN39_INTERNAL_54f62ba7_4_k_cu_dad58228_41044cuda3std3__45__cpo4cendE - _ZN39_INTERNAL_54f62ba7_4_k_cu_dad58228_41044cuda3std3__419piecewise_constructE)
_ZN39_INTERNAL_54f62ba7_4_k_cu_dad58228_41044cuda3std3__419piecewise_constructE:
	.zero		1
	.type		_ZN39_INTERNAL_54f62ba7_4_k_cu_dad58228_41044cuda3std3__45__cpo4cendE,@object
	.size		_ZN39_INTERNAL_54f62ba7_4_k_cu_dad58228_41044cuda3std3__45__cpo4cendE,(_ZN39_INTERNAL_54f62ba7_4_k_cu_dad58228_41044cuda3std6ranges3__45__cpo4swapE - _ZN39_INTERNAL_54f62ba7_4_k_cu_dad58228_41044cuda3std3__45__cpo4cendE)
_ZN39_INTERNAL_54f62ba7_4_k_cu_dad58228_41044cuda3std3__45__cpo4cendE:
	.zero		1
	.type		_ZN39_INTERNAL_54f62ba7_4_k_cu_dad58228_41044cuda3std6ranges3__45__cpo4swapE,@object
	.size		_ZN39_INTERNAL_54f62ba7_4_k_cu_dad58228_41044cuda3std6ranges3__45__cpo4swapE,(.L_7 - _ZN39_INTERNAL_54f62ba7_4_k_cu_dad58228_41044cuda3std6ranges3__45__cpo4swapE)
_ZN39_INTERNAL_54f62ba7_4_k_cu_dad58228_41044cuda3std6ranges3__45__cpo4swapE:
	.zero		1
.L_7:


//--------------------- .nv.constant0._ZN7cutlass13device_kernelINS_4gemm6kernel13GemmUniversalIN4cute5tupleIJiiiiEEENS1_10collective13CollectiveMmaINS1_37MainloopSm90TmaGmmaWarpSpecializedFP8ILi5ENS5_IJNS4_1CILi1EEESB_SB_EEENS1_32KernelTmaWarpSpecializedPingpongEEENS5_IJNSA_ILi64EEENSA_ILi256EEENSA_ILi128EEEEEENS_12float_e5m2_tENS5_IJlSB_lEEESJ_SK_NS4_8TiledMMAINS4_8MMA_AtomIJNS4_4SM904GMMA31MMA_64x256x32_F32E5M2E5M2_SS_TNILNSO_7ScaleInE1ELSQ_1EEEEEENS4_6LayoutISC_NS5_IJNSA_ILi0EEESU_SU_EEEEENS5_IJNS4_10UnderscoreESX_SX_EEEEENS4_13SM90_TMA_LOADENS4_14ComposedLayoutINS4_7SwizzleILi3ELi4ELi3EEENS4_18smem_ptr_flag_bitsILi8EEENST_INS5_IJNSA_ILi8EEESH_EEENS5_IJSH_SB_EEEEEEEvNS4_8identityES10_S1A_vS1B_EENS_8epilogue10collective6detail29Sm90TmaWarpSpecializedAdapterINS1E_15DefaultEpilogueISJ_SK_SK_NS1D_6thread17LinearCombinationISJ_Li1EffLNS1I_9ScaleType4KindE0ELNS_15FloatRoundStyleE2ESJ_EENS1_15EpilogueDefaultEEEEEvvEEEEvNT_6ParamsE --------------------------
	.section	.nv.constant0._ZN7cutlass13device_kernelINS_4gemm6kernel13GemmUniversalIN4cute5tupleIJiiiiEEENS1_10collective13CollectiveMmaINS1_37MainloopSm90TmaGmmaWarpSpecializedFP8ILi5ENS5_IJNS4_1CILi1EEESB_SB_EEENS1_32KernelTmaWarpSpecializedPingpongEEENS5_IJNSA_ILi64EEENSA_ILi256EEENSA_ILi128EEEEEENS_12float_e5m2_tENS5_IJlSB_lEEESJ_SK_NS4_8TiledMMAINS4_8MMA_AtomIJNS4_4SM904GMMA31MMA_64x256x32_F32E5M2E5M2_SS_TNILNSO_7ScaleInE1ELSQ_1EEEEEENS4_6LayoutISC_NS5_IJNSA_ILi0EEESU_SU_EEEEENS5_IJNS4_10UnderscoreESX_SX_EEEEENS4_13SM90_TMA_LOADENS4_14ComposedLayoutINS4_7SwizzleILi3ELi4ELi3EEENS4_18smem_ptr_flag_bitsILi8EEENST_INS5_IJNSA_ILi8EEESH_EEENS5_IJSH_SB_EEEEEEEvNS4_8identityES10_S1A_vS1B_EENS_8epilogue10collective6detail29Sm90TmaWarpSpecializedAdapterINS1E_15DefaultEpilogueISJ_SK_SK_NS1D_6thread17LinearCombinationISJ_Li1EffLNS1I_9ScaleType4KindE0ELNS_15FloatRoundStyleE2ESJ_EENS1_15EpilogueDefaultEEEEEvvEEEEvNT_6ParamsE,"a",@progbits
	.sectionflags	@""
	.align	4
.nv.constant0._ZN7cutlass13device_kernelINS_4gemm6kernel13GemmUniversalIN4cute5tupleIJiiiiEEENS1_10collective13CollectiveMmaINS1_37MainloopSm90TmaGmmaWarpSpecializedFP8ILi5ENS5_IJNS4_1CILi1EEESB_SB_EEENS1_32KernelTmaWarpSpecializedPingpongEEENS5_IJNSA_ILi64EEENSA_ILi256EEENSA_ILi128EEEEEENS_12float_e5m2_tENS5_IJlSB_lEEESJ_SK_NS4_8TiledMMAINS4_8MMA_AtomIJNS4_4SM904GMMA31MMA_64x256x32_F32E5M2E5M2_SS_TNILNSO_7ScaleInE1ELSQ_1EEEEEENS4_6LayoutISC_NS5_IJNSA_ILi0EEESU_SU_EEEEENS5_IJNS4_10UnderscoreESX_SX_EEEEENS4_13SM90_TMA_LOADENS4_14ComposedLayoutINS4_7SwizzleILi3ELi4ELi3EEENS4_18smem_ptr_flag_bitsILi8EEENST_INS5_IJNSA_ILi8EEESH_EEENS5_IJSH_SB_EEEEEEEvNS4_8identityES10_S1A_vS1B_EENS_8epilogue10collective6detail29Sm90TmaWarpSpecializedAdapterINS1E_15DefaultEpilogueISJ_SK_SK_NS1D_6thread17LinearCombinationISJ_Li1EffLNS1I_9ScaleType4KindE0ELNS_15FloatRoundStyleE2ESJ_EENS1_15EpilogueDefaultEEEEEvvEEEEvNT_6ParamsE:
	.zero		1664


//--------------------- SYMBOLS --------------------------

	.type		.nv.reservedSmem.offset0,@object
	.size		.nv.reservedSmem.offset0,0x4
